	.version 1.4
	.target sm_10, map_f64_to_f32
	// compiled with /usr/local/cuda/open64/lib//be
	// nvopencc 3.2 built on 2010-11-03

	//-----------------------------------------------------------
	// Compiling /tmp/tmpxft_00003439_00000000-9_itzSim20130406.cpp3.i (/tmp/ccBI#.GLl2tI)
	//-----------------------------------------------------------

	//-----------------------------------------------------------
	// Options:
	//-----------------------------------------------------------
	//  Target:ptx, ISA:sm_10, Endian:little, Pointer Size:64
	//  -O3	(Optimization level)
	//  -g0	(Debug level)
	//  -m2	(Report advisories)
	//-----------------------------------------------------------

	.file	1	"<command-line>"
	.file	2	"/tmp/tmpxft_00003439_00000000-8_itzSim20130406.cudafe2.gpu"
	.file	3	"/usr/lib/gcc/x86_64-linux-gnu/4.6/include/stddef.h"
	.file	4	"/usr/local/cuda/bin//../include/crt/device_runtime.h"
	.file	5	"/usr/local/cuda/bin//../include/host_defines.h"
	.file	6	"/usr/local/cuda/bin//../include/builtin_types.h"
	.file	7	"/usr/local/cuda/bin//../include/device_types.h"
	.file	8	"/usr/local/cuda/bin//../include/driver_types.h"
	.file	9	"/usr/local/cuda/bin//../include/surface_types.h"
	.file	10	"/usr/local/cuda/bin//../include/texture_types.h"
	.file	11	"/usr/local/cuda/bin//../include/vector_types.h"
	.file	12	"/usr/local/cuda/bin//../include/device_launch_parameters.h"
	.file	13	"/usr/local/cuda/bin//../include/crt/storage_class.h"
	.file	14	"/usr/include/x86_64-linux-gnu/bits/types.h"
	.file	15	"/usr/include/time.h"
	.file	16	"cudabyexample/common/book.h"
	.file	17	"itzSim20130406.cu"
	.file	18	"/usr/local/cuda/bin//../include/common_functions.h"
	.file	19	"/usr/local/cuda/bin//../include/math_functions.h"
	.file	20	"/usr/local/cuda/bin//../include/math_constants.h"
	.file	21	"/usr/local/cuda/bin//../include/device_functions.h"
	.file	22	"/usr/local/cuda/bin//../include/sm_11_atomic_functions.h"
	.file	23	"/usr/local/cuda/bin//../include/sm_12_atomic_functions.h"
	.file	24	"/usr/local/cuda/bin//../include/sm_13_double_functions.h"
	.file	25	"/usr/local/cuda/bin//../include/sm_20_atomic_functions.h"
	.file	26	"/usr/local/cuda/bin//../include/sm_20_intrinsics.h"
	.file	27	"/usr/local/cuda/bin//../include/surface_functions.h"
	.file	28	"/usr/local/cuda/bin//../include/texture_fetch_functions.h"
	.file	29	"/usr/local/cuda/bin//../include/math_functions_dbl_ptx1.h"


	.entry _Z14float_to_colorPhPKf (
		.param .u64 __cudaparm__Z14float_to_colorPhPKf_optr,
		.param .u64 __cudaparm__Z14float_to_colorPhPKf_outSrc)
	{
	.reg .u16 %rh<5>;
	.reg .u32 %r<60>;
	.reg .u64 %rd<9>;
	.reg .f32 %f<74>;
	.reg .pred %p<19>;
	.loc	16	81	0
$LDWbegin__Z14float_to_colorPhPKf:
	.loc	16	87	0
	cvt.u32.u16 	%r1, %ntid.x;
	cvt.u32.u16 	%r2, %ctaid.x;
	mul.lo.u32 	%r3, %r2, %r1;
	mov.u16 	%rh1, %ctaid.y;
	mov.u16 	%rh2, %ntid.y;
	mul.wide.u16 	%r4, %rh1, %rh2;
	cvt.u32.u16 	%r5, %tid.y;
	add.u32 	%r6, %r5, %r4;
	mul.lo.u32 	%r7, %r6, %r1;
	cvt.u32.u16 	%r8, %tid.x;
	add.u32 	%r9, %r8, %r3;
	cvt.u32.u16 	%r10, %nctaid.x;
	mul.lo.u32 	%r11, %r10, %r7;
	add.u32 	%r12, %r9, %r11;
	ld.param.u64 	%rd1, [__cudaparm__Z14float_to_colorPhPKf_outSrc];
	cvt.s64.s32 	%rd2, %r12;
	mul.wide.s32 	%rd3, %r12, 4;
	add.u64 	%rd4, %rd1, %rd3;
	ld.global.f32 	%f1, [%rd4+0];
	.loc	16	89	0
	mov.f32 	%f2, 0f43b40000;     	// 360
	mul.f32 	%f3, %f1, %f2;
	cvt.rzi.s32.f32 	%r13, %f3;
	add.s32 	%r14, %r13, 180;
	mov.s32 	%r15, 1813430637;
	mov.s32 	%r16, 0;
	setp.lt.s32 	%p1, %r14, %r16;
	abs.s32 	%r17, %r14;
	mul.hi.u32 	%r18, %r17, %r15;
	sub.u32 	%r19, %r17, %r18;
	shr.u32 	%r20, %r19, 1;
	add.u32 	%r21, %r20, %r18;
	shr.s32 	%r22, %r21, 8;
	@%p1 sub.s32 	%r22, %r16, %r22;
	mov.s32 	%r23, %r22;
	mul.lo.s32 	%r24, %r23, 360;
	sub.s32 	%r25, %r14, %r24;
	.loc	16	98	0
	add.s32 	%r26, %r25, 120;
	mov.u32 	%r27, 360;
	setp.le.s32 	%p2, %r26, %r27;
	@%p2 bra 	$Lt_0_14338;
	.loc	16	68	0
	sub.s32 	%r28, %r25, 240;
	bra.uni 	$Lt_0_14082;
$Lt_0_14338:
	.loc	16	69	0
	add.s32 	%r29, %r25, 480;
	mov.s32 	%r30, 0;
	setp.lt.s32 	%p3, %r26, %r30;
	selp.s32 	%r28, %r29, %r26, %p3;
$Lt_0_14082:
	mov.f32 	%f4, 0f3f000000;     	// 0.5
	setp.le.f32 	%p4, %f1, %f4;
	mov.f32 	%f5, 0f40000000;     	// 2
	mul.f32 	%f6, %f1, %f5;
	mov.f32 	%f7, 0f3f800000;     	// 1
	add.f32 	%f8, %f1, %f7;
	sub.f32 	%f9, %f8, %f1;
	selp.f32 	%f10, %f6, %f9, %p4;
	mov.u32 	%r31, 59;
	setp.gt.s32 	%p5, %r28, %r31;
	@%p5 bra 	$Lt_0_14594;
	.loc	16	72	0
	add.f32 	%f11, %f1, %f1;
	sub.f32 	%f12, %f11, %f10;
	cvt.rn.f32.s32 	%f13, %r28;
	sub.f32 	%f14, %f10, %f12;
	mul.f32 	%f15, %f13, %f14;
	mov.f32 	%f16, 0f42700000;    	// 60
	div.full.f32 	%f17, %f15, %f16;
	add.f32 	%f18, %f12, %f17;
	mov.f32 	%f19, 0f437f0000;    	// 255
	mul.f32 	%f20, %f18, %f19;
	cvt.rzi.u32.f32 	%r32, %f20;
	bra.uni 	$LDWendi_fdividef_204_5;
$Lt_0_14594:
	mov.u32 	%r33, 179;
	setp.gt.s32 	%p6, %r28, %r33;
	@%p6 bra 	$Lt_0_15106;
	.loc	16	74	0
	mov.f32 	%f21, 0f437f0000;    	// 255
	mul.f32 	%f22, %f10, %f21;
	cvt.rzi.u32.f32 	%r32, %f22;
	bra.uni 	$LDWendi_fdividef_204_5;
$Lt_0_15106:
	add.f32 	%f11, %f1, %f1;
	sub.f32 	%f12, %f11, %f10;
	mov.u32 	%r34, 239;
	setp.gt.s32 	%p7, %r28, %r34;
	@%p7 bra 	$Lt_0_15618;
	.loc	16	76	0
	mov.s32 	%r35, 240;
	sub.s32 	%r36, %r35, %r28;
	cvt.rn.f32.s32 	%f23, %r36;
	sub.f32 	%f24, %f10, %f12;
	mul.f32 	%f25, %f23, %f24;
	mov.f32 	%f26, 0f42700000;    	// 60
	div.full.f32 	%f27, %f25, %f26;
	add.f32 	%f28, %f12, %f27;
	mov.f32 	%f29, 0f437f0000;    	// 255
	mul.f32 	%f30, %f28, %f29;
	cvt.rzi.u32.f32 	%r32, %f30;
	bra.uni 	$LDWendi_fdividef_204_5;
$Lt_0_15618:
	.loc	16	77	0
	mov.f32 	%f31, 0f437f0000;    	// 255
	mul.f32 	%f32, %f12, %f31;
	cvt.rzi.u32.f32 	%r32, %f32;
$LDWendi_fdividef_204_5:
	.loc	16	98	0
	mul.lo.s32 	%r37, %r12, 4;
	cvt.u64.s32 	%rd5, %r37;
	ld.param.u64 	%rd6, [__cudaparm__Z14float_to_colorPhPKf_optr];
	add.u64 	%rd7, %rd5, %rd6;
	st.global.u8 	[%rd7+0], %r32;
	.loc	16	99	0
	mov.u32 	%r38, 360;
	setp.le.s32 	%p8, %r25, %r38;
	@%p8 bra 	$Lt_0_16386;
	.loc	16	68	0
	sub.s32 	%r39, %r25, 360;
	bra.uni 	$Lt_0_16130;
$Lt_0_16386:
	.loc	16	69	0
	add.s32 	%r40, %r25, 360;
	mov.s32 	%r41, 0;
	setp.lt.s32 	%p9, %r25, %r41;
	selp.s32 	%r39, %r40, %r25, %p9;
$Lt_0_16130:
	mov.u32 	%r42, 59;
	setp.gt.s32 	%p10, %r39, %r42;
	@%p10 bra 	$Lt_0_16642;
	.loc	16	72	0
	add.f32 	%f11, %f1, %f1;
	sub.f32 	%f12, %f11, %f10;
	cvt.rn.f32.s32 	%f33, %r39;
	sub.f32 	%f34, %f10, %f12;
	mul.f32 	%f35, %f33, %f34;
	mov.f32 	%f36, 0f42700000;    	// 60
	div.full.f32 	%f37, %f35, %f36;
	add.f32 	%f38, %f12, %f37;
	mov.f32 	%f39, 0f437f0000;    	// 255
	mul.f32 	%f40, %f38, %f39;
	cvt.rzi.u32.f32 	%r43, %f40;
	bra.uni 	$LDWendi_fdividef_204_3;
$Lt_0_16642:
	mov.u32 	%r44, 179;
	setp.gt.s32 	%p11, %r39, %r44;
	@%p11 bra 	$Lt_0_17154;
	.loc	16	74	0
	mov.f32 	%f41, 0f437f0000;    	// 255
	mul.f32 	%f42, %f10, %f41;
	cvt.rzi.u32.f32 	%r43, %f42;
	bra.uni 	$LDWendi_fdividef_204_3;
$Lt_0_17154:
	add.f32 	%f11, %f1, %f1;
	sub.f32 	%f12, %f11, %f10;
	mov.u32 	%r45, 239;
	setp.gt.s32 	%p12, %r39, %r45;
	@%p12 bra 	$Lt_0_17666;
	.loc	16	76	0
	mov.s32 	%r46, 240;
	sub.s32 	%r47, %r46, %r39;
	cvt.rn.f32.s32 	%f43, %r47;
	sub.f32 	%f44, %f10, %f12;
	mul.f32 	%f45, %f43, %f44;
	mov.f32 	%f46, 0f42700000;    	// 60
	div.full.f32 	%f47, %f45, %f46;
	add.f32 	%f48, %f12, %f47;
	mov.f32 	%f49, 0f437f0000;    	// 255
	mul.f32 	%f50, %f48, %f49;
	cvt.rzi.u32.f32 	%r43, %f50;
	bra.uni 	$LDWendi_fdividef_204_3;
$Lt_0_17666:
	.loc	16	77	0
	mov.f32 	%f51, 0f437f0000;    	// 255
	mul.f32 	%f52, %f12, %f51;
	cvt.rzi.u32.f32 	%r43, %f52;
$LDWendi_fdividef_204_3:
	.loc	16	99	0
	st.global.u8 	[%rd7+1], %r43;
	.loc	16	100	0
	sub.s32 	%r48, %r25, 120;
	mov.u32 	%r49, 360;
	setp.le.s32 	%p13, %r48, %r49;
	@%p13 bra 	$Lt_0_18434;
	.loc	16	68	0
	sub.s32 	%r50, %r25, 480;
	bra.uni 	$Lt_0_18178;
$Lt_0_18434:
	.loc	16	69	0
	add.s32 	%r51, %r25, 240;
	mov.s32 	%r52, 0;
	setp.lt.s32 	%p14, %r48, %r52;
	selp.s32 	%r50, %r51, %r48, %p14;
$Lt_0_18178:
	mov.u32 	%r53, 59;
	setp.gt.s32 	%p15, %r50, %r53;
	@%p15 bra 	$Lt_0_18690;
	.loc	16	72	0
	add.f32 	%f11, %f1, %f1;
	sub.f32 	%f12, %f11, %f10;
	cvt.rn.f32.s32 	%f53, %r50;
	sub.f32 	%f54, %f10, %f12;
	mul.f32 	%f55, %f53, %f54;
	mov.f32 	%f56, 0f42700000;    	// 60
	div.full.f32 	%f57, %f55, %f56;
	add.f32 	%f58, %f12, %f57;
	mov.f32 	%f59, 0f437f0000;    	// 255
	mul.f32 	%f60, %f58, %f59;
	cvt.rzi.u32.f32 	%r54, %f60;
	bra.uni 	$LDWendi_fdividef_204_1;
$Lt_0_18690:
	mov.u32 	%r55, 179;
	setp.gt.s32 	%p16, %r50, %r55;
	@%p16 bra 	$Lt_0_19202;
	.loc	16	74	0
	mov.f32 	%f61, 0f437f0000;    	// 255
	mul.f32 	%f62, %f10, %f61;
	cvt.rzi.u32.f32 	%r54, %f62;
	bra.uni 	$LDWendi_fdividef_204_1;
$Lt_0_19202:
	add.f32 	%f11, %f1, %f1;
	sub.f32 	%f12, %f11, %f10;
	mov.u32 	%r56, 239;
	setp.gt.s32 	%p17, %r50, %r56;
	@%p17 bra 	$Lt_0_19714;
	.loc	16	76	0
	mov.s32 	%r57, 240;
	sub.s32 	%r58, %r57, %r50;
	cvt.rn.f32.s32 	%f63, %r58;
	sub.f32 	%f64, %f10, %f12;
	mul.f32 	%f65, %f63, %f64;
	mov.f32 	%f66, 0f42700000;    	// 60
	div.full.f32 	%f67, %f65, %f66;
	add.f32 	%f68, %f12, %f67;
	mov.f32 	%f69, 0f437f0000;    	// 255
	mul.f32 	%f70, %f68, %f69;
	cvt.rzi.u32.f32 	%r54, %f70;
	bra.uni 	$LDWendi_fdividef_204_1;
$Lt_0_19714:
	.loc	16	77	0
	mov.f32 	%f71, 0f437f0000;    	// 255
	mul.f32 	%f72, %f12, %f71;
	cvt.rzi.u32.f32 	%r54, %f72;
$LDWendi_fdividef_204_1:
	.loc	16	100	0
	st.global.u8 	[%rd7+2], %r54;
	.loc	16	101	0
	mov.u16 	%rh3, 255;
	st.global.u8 	[%rd7+3], %rh3;
	.loc	16	102	0
	exit;
$LDWend__Z14float_to_colorPhPKf:
	} // _Z14float_to_colorPhPKf

	.entry _Z14float_to_colorP6uchar4PKf (
		.param .u64 __cudaparm__Z14float_to_colorP6uchar4PKf_optr,
		.param .u64 __cudaparm__Z14float_to_colorP6uchar4PKf_outSrc)
	{
	.reg .u16 %rh<4>;
	.reg .u32 %r<60>;
	.reg .u64 %rd<8>;
	.reg .f32 %f<74>;
	.reg .pred %p<19>;
	.loc	16	105	0
$LDWbegin__Z14float_to_colorP6uchar4PKf:
	.loc	16	111	0
	cvt.u32.u16 	%r1, %ntid.x;
	cvt.u32.u16 	%r2, %ctaid.x;
	mul.lo.u32 	%r3, %r2, %r1;
	mov.u16 	%rh1, %ctaid.y;
	mov.u16 	%rh2, %ntid.y;
	mul.wide.u16 	%r4, %rh1, %rh2;
	cvt.u32.u16 	%r5, %tid.y;
	add.u32 	%r6, %r5, %r4;
	mul.lo.u32 	%r7, %r6, %r1;
	cvt.u32.u16 	%r8, %tid.x;
	add.u32 	%r9, %r8, %r3;
	cvt.u32.u16 	%r10, %nctaid.x;
	mul.lo.u32 	%r11, %r10, %r7;
	add.u32 	%r12, %r9, %r11;
	cvt.s64.s32 	%rd1, %r12;
	mul.wide.s32 	%rd2, %r12, 4;
	ld.param.u64 	%rd3, [__cudaparm__Z14float_to_colorP6uchar4PKf_outSrc];
	add.u64 	%rd4, %rd3, %rd2;
	ld.global.f32 	%f1, [%rd4+0];
	.loc	16	113	0
	mov.f32 	%f2, 0f43b40000;     	// 360
	mul.f32 	%f3, %f1, %f2;
	cvt.rzi.s32.f32 	%r13, %f3;
	add.s32 	%r14, %r13, 180;
	mov.s32 	%r15, 1813430637;
	mov.s32 	%r16, 0;
	setp.lt.s32 	%p1, %r14, %r16;
	abs.s32 	%r17, %r14;
	mul.hi.u32 	%r18, %r17, %r15;
	sub.u32 	%r19, %r17, %r18;
	shr.u32 	%r20, %r19, 1;
	add.u32 	%r21, %r20, %r18;
	shr.s32 	%r22, %r21, 8;
	@%p1 sub.s32 	%r22, %r16, %r22;
	mov.s32 	%r23, %r22;
	mul.lo.s32 	%r24, %r23, 360;
	sub.s32 	%r25, %r14, %r24;
	.loc	16	122	0
	add.s32 	%r26, %r25, 120;
	mov.u32 	%r27, 360;
	setp.le.s32 	%p2, %r26, %r27;
	@%p2 bra 	$Lt_1_14338;
	.loc	16	68	0
	sub.s32 	%r28, %r25, 240;
	bra.uni 	$Lt_1_14082;
$Lt_1_14338:
	.loc	16	69	0
	add.s32 	%r29, %r25, 480;
	mov.s32 	%r30, 0;
	setp.lt.s32 	%p3, %r26, %r30;
	selp.s32 	%r28, %r29, %r26, %p3;
$Lt_1_14082:
	mov.f32 	%f4, 0f3f000000;     	// 0.5
	setp.le.f32 	%p4, %f1, %f4;
	mov.f32 	%f5, 0f40000000;     	// 2
	mul.f32 	%f6, %f1, %f5;
	mov.f32 	%f7, 0f3f800000;     	// 1
	add.f32 	%f8, %f1, %f7;
	sub.f32 	%f9, %f8, %f1;
	selp.f32 	%f10, %f6, %f9, %p4;
	mov.u32 	%r31, 59;
	setp.gt.s32 	%p5, %r28, %r31;
	@%p5 bra 	$Lt_1_14594;
	.loc	16	72	0
	add.f32 	%f11, %f1, %f1;
	sub.f32 	%f12, %f11, %f10;
	cvt.rn.f32.s32 	%f13, %r28;
	sub.f32 	%f14, %f10, %f12;
	mul.f32 	%f15, %f13, %f14;
	mov.f32 	%f16, 0f42700000;    	// 60
	div.full.f32 	%f17, %f15, %f16;
	add.f32 	%f18, %f12, %f17;
	mov.f32 	%f19, 0f437f0000;    	// 255
	mul.f32 	%f20, %f18, %f19;
	cvt.rzi.u32.f32 	%r32, %f20;
	bra.uni 	$LDWendi_fdividef_205_5;
$Lt_1_14594:
	mov.u32 	%r33, 179;
	setp.gt.s32 	%p6, %r28, %r33;
	@%p6 bra 	$Lt_1_15106;
	.loc	16	74	0
	mov.f32 	%f21, 0f437f0000;    	// 255
	mul.f32 	%f22, %f10, %f21;
	cvt.rzi.u32.f32 	%r32, %f22;
	bra.uni 	$LDWendi_fdividef_205_5;
$Lt_1_15106:
	add.f32 	%f11, %f1, %f1;
	sub.f32 	%f12, %f11, %f10;
	mov.u32 	%r34, 239;
	setp.gt.s32 	%p7, %r28, %r34;
	@%p7 bra 	$Lt_1_15618;
	.loc	16	76	0
	mov.s32 	%r35, 240;
	sub.s32 	%r36, %r35, %r28;
	cvt.rn.f32.s32 	%f23, %r36;
	sub.f32 	%f24, %f10, %f12;
	mul.f32 	%f25, %f23, %f24;
	mov.f32 	%f26, 0f42700000;    	// 60
	div.full.f32 	%f27, %f25, %f26;
	add.f32 	%f28, %f12, %f27;
	mov.f32 	%f29, 0f437f0000;    	// 255
	mul.f32 	%f30, %f28, %f29;
	cvt.rzi.u32.f32 	%r32, %f30;
	bra.uni 	$LDWendi_fdividef_205_5;
$Lt_1_15618:
	.loc	16	77	0
	mov.f32 	%f31, 0f437f0000;    	// 255
	mul.f32 	%f32, %f12, %f31;
	cvt.rzi.u32.f32 	%r32, %f32;
$LDWendi_fdividef_205_5:
	.loc	16	122	0
	ld.param.u64 	%rd5, [__cudaparm__Z14float_to_colorP6uchar4PKf_optr];
	add.u64 	%rd6, %rd5, %rd2;
	st.global.u8 	[%rd6+0], %r32;
	.loc	16	123	0
	mov.u32 	%r37, 360;
	setp.le.s32 	%p8, %r25, %r37;
	@%p8 bra 	$Lt_1_16386;
	.loc	16	68	0
	sub.s32 	%r38, %r25, 360;
	bra.uni 	$Lt_1_16130;
$Lt_1_16386:
	.loc	16	69	0
	add.s32 	%r39, %r25, 360;
	mov.s32 	%r40, 0;
	setp.lt.s32 	%p9, %r25, %r40;
	selp.s32 	%r38, %r39, %r25, %p9;
$Lt_1_16130:
	mov.u32 	%r41, 59;
	setp.gt.s32 	%p10, %r38, %r41;
	@%p10 bra 	$Lt_1_16642;
	.loc	16	72	0
	add.f32 	%f11, %f1, %f1;
	sub.f32 	%f12, %f11, %f10;
	cvt.rn.f32.s32 	%f33, %r38;
	sub.f32 	%f34, %f10, %f12;
	mul.f32 	%f35, %f33, %f34;
	mov.f32 	%f36, 0f42700000;    	// 60
	div.full.f32 	%f37, %f35, %f36;
	add.f32 	%f38, %f12, %f37;
	mov.f32 	%f39, 0f437f0000;    	// 255
	mul.f32 	%f40, %f38, %f39;
	cvt.rzi.u32.f32 	%r42, %f40;
	bra.uni 	$LDWendi_fdividef_205_3;
$Lt_1_16642:
	mov.u32 	%r43, 179;
	setp.gt.s32 	%p11, %r38, %r43;
	@%p11 bra 	$Lt_1_17154;
	.loc	16	74	0
	mov.f32 	%f41, 0f437f0000;    	// 255
	mul.f32 	%f42, %f10, %f41;
	cvt.rzi.u32.f32 	%r42, %f42;
	bra.uni 	$LDWendi_fdividef_205_3;
$Lt_1_17154:
	add.f32 	%f11, %f1, %f1;
	sub.f32 	%f12, %f11, %f10;
	mov.u32 	%r44, 239;
	setp.gt.s32 	%p12, %r38, %r44;
	@%p12 bra 	$Lt_1_17666;
	.loc	16	76	0
	mov.s32 	%r45, 240;
	sub.s32 	%r46, %r45, %r38;
	cvt.rn.f32.s32 	%f43, %r46;
	sub.f32 	%f44, %f10, %f12;
	mul.f32 	%f45, %f43, %f44;
	mov.f32 	%f46, 0f42700000;    	// 60
	div.full.f32 	%f47, %f45, %f46;
	add.f32 	%f48, %f12, %f47;
	mov.f32 	%f49, 0f437f0000;    	// 255
	mul.f32 	%f50, %f48, %f49;
	cvt.rzi.u32.f32 	%r42, %f50;
	bra.uni 	$LDWendi_fdividef_205_3;
$Lt_1_17666:
	.loc	16	77	0
	mov.f32 	%f51, 0f437f0000;    	// 255
	mul.f32 	%f52, %f12, %f51;
	cvt.rzi.u32.f32 	%r42, %f52;
$LDWendi_fdividef_205_3:
	.loc	16	123	0
	st.global.u8 	[%rd6+1], %r42;
	.loc	16	124	0
	sub.s32 	%r47, %r25, 120;
	mov.u32 	%r48, 360;
	setp.le.s32 	%p13, %r47, %r48;
	@%p13 bra 	$Lt_1_18434;
	.loc	16	68	0
	sub.s32 	%r49, %r25, 480;
	bra.uni 	$Lt_1_18178;
$Lt_1_18434:
	.loc	16	69	0
	add.s32 	%r50, %r25, 240;
	mov.s32 	%r51, 0;
	setp.lt.s32 	%p14, %r47, %r51;
	selp.s32 	%r49, %r50, %r47, %p14;
$Lt_1_18178:
	mov.u32 	%r52, 59;
	setp.gt.s32 	%p15, %r49, %r52;
	@%p15 bra 	$Lt_1_18690;
	.loc	16	72	0
	add.f32 	%f11, %f1, %f1;
	sub.f32 	%f12, %f11, %f10;
	cvt.rn.f32.s32 	%f53, %r49;
	sub.f32 	%f54, %f10, %f12;
	mul.f32 	%f55, %f53, %f54;
	mov.f32 	%f56, 0f42700000;    	// 60
	div.full.f32 	%f57, %f55, %f56;
	add.f32 	%f58, %f12, %f57;
	mov.f32 	%f59, 0f437f0000;    	// 255
	mul.f32 	%f60, %f58, %f59;
	cvt.rzi.u32.f32 	%r53, %f60;
	bra.uni 	$LDWendi_fdividef_205_1;
$Lt_1_18690:
	mov.u32 	%r54, 179;
	setp.gt.s32 	%p16, %r49, %r54;
	@%p16 bra 	$Lt_1_19202;
	.loc	16	74	0
	mov.f32 	%f61, 0f437f0000;    	// 255
	mul.f32 	%f62, %f10, %f61;
	cvt.rzi.u32.f32 	%r53, %f62;
	bra.uni 	$LDWendi_fdividef_205_1;
$Lt_1_19202:
	add.f32 	%f11, %f1, %f1;
	sub.f32 	%f12, %f11, %f10;
	mov.u32 	%r55, 239;
	setp.gt.s32 	%p17, %r49, %r55;
	@%p17 bra 	$Lt_1_19714;
	.loc	16	76	0
	mov.s32 	%r56, 240;
	sub.s32 	%r57, %r56, %r49;
	cvt.rn.f32.s32 	%f63, %r57;
	sub.f32 	%f64, %f10, %f12;
	mul.f32 	%f65, %f63, %f64;
	mov.f32 	%f66, 0f42700000;    	// 60
	div.full.f32 	%f67, %f65, %f66;
	add.f32 	%f68, %f12, %f67;
	mov.f32 	%f69, 0f437f0000;    	// 255
	mul.f32 	%f70, %f68, %f69;
	cvt.rzi.u32.f32 	%r53, %f70;
	bra.uni 	$LDWendi_fdividef_205_1;
$Lt_1_19714:
	.loc	16	77	0
	mov.f32 	%f71, 0f437f0000;    	// 255
	mul.f32 	%f72, %f12, %f71;
	cvt.rzi.u32.f32 	%r53, %f72;
$LDWendi_fdividef_205_1:
	.loc	16	125	0
	mov.u32 	%r58, 255;
	st.global.v2.u8 	[%rd6+2], {%r53,%r58};
	.loc	16	126	0
	exit;
$LDWend__Z14float_to_colorP6uchar4PKf:
	} // _Z14float_to_colorP6uchar4PKf

	.entry _Z4testPf (
		.param .u64 __cudaparm__Z4testPf_I)
	{
	.reg .u16 %rh<4>;
	.reg .u32 %r<5>;
	.reg .u64 %rd<6>;
	.reg .f32 %f<3>;
	.loc	17	15	0
$LDWbegin__Z4testPf:
	.loc	17	19	0
	mov.f32 	%f1, 0f00000000;     	// 0
	ld.param.u64 	%rd1, [__cudaparm__Z4testPf_I];
	cvt.u32.u16 	%r1, %tid.x;
	mov.u16 	%rh1, %ctaid.x;
	mov.u16 	%rh2, %ntid.x;
	mul.wide.u16 	%r2, %rh1, %rh2;
	add.u32 	%r3, %r1, %r2;
	cvt.s64.s32 	%rd2, %r3;
	mul.wide.s32 	%rd3, %r3, 4;
	add.u64 	%rd4, %rd1, %rd3;
	st.global.f32 	[%rd4+0], %f1;
	.loc	17	20	0
	exit;
$LDWend__Z4testPf:
	} // _Z4testPf

	.entry _Z17updateNeuronStatePiS_S_S_S_S_PfS0_S0_S0_S0_S0_S0_S0_ (
		.param .u64 __cudaparm__Z17updateNeuronStatePiS_S_S_S_S_PfS0_S0_S0_S0_S0_S0_S0__spikeNeuron,
		.param .u64 __cudaparm__Z17updateNeuronStatePiS_S_S_S_S_PfS0_S0_S0_S0_S0_S0_S0__nrnPreIndexArray,
		.param .u64 __cudaparm__Z17updateNeuronStatePiS_S_S_S_S_PfS0_S0_S0_S0_S0_S0_S0__nrnPostIndexArray,
		.param .u64 __cudaparm__Z17updateNeuronStatePiS_S_S_S_S_PfS0_S0_S0_S0_S0_S0_S0__postSynapseList,
		.param .u64 __cudaparm__Z17updateNeuronStatePiS_S_S_S_S_PfS0_S0_S0_S0_S0_S0_S0__axonState,
		.param .u64 __cudaparm__Z17updateNeuronStatePiS_S_S_S_S_PfS0_S0_S0_S0_S0_S0_S0__axonDelay,
		.param .u64 __cudaparm__Z17updateNeuronStatePiS_S_S_S_S_PfS0_S0_S0_S0_S0_S0_S0__synapseState,
		.param .u64 __cudaparm__Z17updateNeuronStatePiS_S_S_S_S_PfS0_S0_S0_S0_S0_S0_S0__I,
		.param .u64 __cudaparm__Z17updateNeuronStatePiS_S_S_S_S_PfS0_S0_S0_S0_S0_S0_S0__v,
		.param .u64 __cudaparm__Z17updateNeuronStatePiS_S_S_S_S_PfS0_S0_S0_S0_S0_S0_S0__u,
		.param .u64 __cudaparm__Z17updateNeuronStatePiS_S_S_S_S_PfS0_S0_S0_S0_S0_S0_S0__a,
		.param .u64 __cudaparm__Z17updateNeuronStatePiS_S_S_S_S_PfS0_S0_S0_S0_S0_S0_S0__d,
		.param .u64 __cudaparm__Z17updateNeuronStatePiS_S_S_S_S_PfS0_S0_S0_S0_S0_S0_S0__dt,
		.param .u64 __cudaparm__Z17updateNeuronStatePiS_S_S_S_S_PfS0_S0_S0_S0_S0_S0_S0__time)
	{
	.reg .u16 %rh<4>;
	.reg .u32 %r<16>;
	.reg .u64 %rd<35>;
	.reg .f32 %f<26>;
	.reg .f64 %fd<38>;
	.reg .pred %p<9>;
	.loc	17	23	0
$LDWbegin__Z17updateNeuronStatePiS_S_S_S_S_PfS0_S0_S0_S0_S0_S0_S0_:
	.loc	17	47	0
	mov.u16 	%rh1, %ctaid.x;
	mov.u16 	%rh2, %ntid.x;
	mul.wide.u16 	%r1, %rh1, %rh2;
	cvt.u32.u16 	%r2, %tid.x;
	add.u32 	%r3, %r2, %r1;
	cvt.s64.s32 	%rd1, %r3;
	mul.wide.s32 	%rd2, %r3, 4;
	ld.param.u64 	%rd3, [__cudaparm__Z17updateNeuronStatePiS_S_S_S_S_PfS0_S0_S0_S0_S0_S0_S0__v];
	add.u64 	%rd4, %rd3, %rd2;
	ld.global.f32 	%f1, [%rd4+0];
	mov.f32 	%f2, 0f42480000;     	// 50
	sub.f32 	%f3, %f2, %f1;
	ld.param.u64 	%rd5, [__cudaparm__Z17updateNeuronStatePiS_S_S_S_S_PfS0_S0_S0_S0_S0_S0_S0__I];
	add.u64 	%rd6, %rd5, %rd2;
	ld.global.f32 	%f4, [%rd6+0];
	mul.f32 	%f5, %f4, %f3;
	.loc	17	50	0
	ld.param.u64 	%rd7, [__cudaparm__Z17updateNeuronStatePiS_S_S_S_S_PfS0_S0_S0_S0_S0_S0_S0__nrnPreIndexArray];
	add.u64 	%rd8, %rd7, %rd2;
	ld.global.s32 	%r4, [%rd8+0];
	ld.global.s32 	%r5, [%rd8+4];
	setp.le.s32 	%p1, %r5, %r4;
	@%p1 bra 	$Lt_3_4610;
	sub.s32 	%r6, %r5, %r4;
	ld.param.u64 	%rd9, [__cudaparm__Z17updateNeuronStatePiS_S_S_S_S_PfS0_S0_S0_S0_S0_S0_S0__synapseState];
	cvt.s64.s32 	%rd10, %r4;
	mul.wide.s32 	%rd11, %r4, 4;
	add.u64 	%rd12, %rd9, %rd11;
	mov.s32 	%r7, %r6;
$Lt_3_5122:
 //<loop> Loop body line 50, nesting depth: 1, estimated iterations: unknown
	ld.global.f32 	%f6, [%rd12+0];
	mov.f32 	%f7, 0f00000000;     	// 0
	setp.gt.f32 	%p2, %f6, %f7;
	@!%p2 bra 	$Lt_3_5634;
 //<loop> Part of loop body line 50, head labeled $Lt_3_5122
	.loc	17	52	0
	mad.f32 	%f5, %f6, %f3, %f5;
	bra.uni 	$Lt_3_5378;
$Lt_3_5634:
 //<loop> Part of loop body line 50, head labeled $Lt_3_5122
	mov.f32 	%f8, 0f00000000;     	// 0
	setp.lt.f32 	%p3, %f6, %f8;
	@!%p3 bra 	$Lt_3_5890;
 //<loop> Part of loop body line 50, head labeled $Lt_3_5122
	.loc	17	55	0
	mov.f32 	%f9, 0fc2960000;     	// -75
	sub.f32 	%f10, %f9, %f1;
	mul.f32 	%f11, %f6, %f10;
	sub.f32 	%f5, %f5, %f11;
$Lt_3_5890:
$Lt_3_5378:
 //<loop> Part of loop body line 50, head labeled $Lt_3_5122
	add.s32 	%r4, %r4, 1;
	add.u64 	%rd12, %rd12, 4;
	setp.ne.s32 	%p4, %r5, %r4;
	@%p4 bra 	$Lt_3_5122;
$Lt_3_4610:
	.loc	17	63	0
	cvt.f64.f32 	%fd1, %f5;
	ld.param.u64 	%rd13, [__cudaparm__Z17updateNeuronStatePiS_S_S_S_S_PfS0_S0_S0_S0_S0_S0_S0__u];
	add.u64 	%rd14, %rd13, %rd2;
	cvt.f64.f32 	%fd2, %f1;
	ld.param.u64 	%rd15, [__cudaparm__Z17updateNeuronStatePiS_S_S_S_S_PfS0_S0_S0_S0_S0_S0_S0__dt];
	mov.f64 	%fd3, 0d4061800000000000;	// 140
	mov.f64 	%fd4, 0d4014000000000000;	// 5
	mov.f64 	%fd5, 0d3fa47ae147ae147b;	// 0.04
	mad.rn.f64 	%fd6, %fd2, %fd5, %fd4;
	mad.rn.f64 	%fd7, %fd2, %fd6, %fd3;
	ld.global.f32 	%f12, [%rd14+0];
	cvt.f64.f32 	%fd8, %f12;
	sub.f64 	%fd9, %fd7, %fd8;
	add.f64 	%fd10, %fd1, %fd9;
	ld.global.f32 	%f13, [%rd15+0];
	cvt.f64.f32 	%fd11, %f13;
	mov.f64 	%fd12, 0d3fe0000000000000;	// 0.5
	mul.f64 	%fd13, %fd11, %fd12;
	mad.rn.f64 	%fd14, %fd10, %fd13, %fd2;
	cvt.rn.f32.f64 	%f14, %fd14;
	st.global.f32 	[%rd4+0], %f14;
	.loc	17	64	0
	cvt.f64.f32 	%fd15, %f14;
	mov.f64 	%fd16, 0d4061800000000000;	// 140
	mov.f64 	%fd17, 0d4014000000000000;	// 5
	mov.f64 	%fd18, 0d3fa47ae147ae147b;	// 0.04
	mad.rn.f64 	%fd19, %fd15, %fd18, %fd17;
	mad.rn.f64 	%fd20, %fd15, %fd19, %fd16;
	ld.global.f32 	%f15, [%rd14+0];
	cvt.f64.f32 	%fd21, %f15;
	sub.f64 	%fd22, %fd20, %fd21;
	add.f64 	%fd23, %fd1, %fd22;
	ld.global.f32 	%f16, [%rd15+0];
	cvt.f64.f32 	%fd24, %f16;
	mov.f64 	%fd25, 0d3fe0000000000000;	// 0.5
	mul.f64 	%fd26, %fd24, %fd25;
	mad.rn.f64 	%fd27, %fd23, %fd26, %fd15;
	cvt.rn.f32.f64 	%f1, %fd27;
	st.global.f32 	[%rd4+0], %f1;
	.loc	17	65	0
	ld.global.f32 	%f17, [%rd14+0];
	cvt.f64.f32 	%fd28, %f17;
	ld.param.u64 	%rd16, [__cudaparm__Z17updateNeuronStatePiS_S_S_S_S_PfS0_S0_S0_S0_S0_S0_S0__a];
	add.u64 	%rd17, %rd16, %rd2;
	ld.global.f32 	%f18, [%rd17+0];
	cvt.f64.f32 	%fd29, %f18;
	cvt.f64.f32 	%fd30, %f1;
	mov.f64 	%fd31, 0d3fc999999999999a;	// 0.2
	mul.f64 	%fd32, %fd30, %fd31;
	sub.f64 	%fd33, %fd32, %fd28;
	mad.rn.f64 	%fd34, %fd29, %fd33, %fd28;
	cvt.rn.f32.f64 	%f19, %fd34;
	st.global.f32 	[%rd14+0], %f19;
	.loc	17	69	0
	ld.param.u64 	%rd18, [__cudaparm__Z17updateNeuronStatePiS_S_S_S_S_PfS0_S0_S0_S0_S0_S0_S0__spikeNeuron];
	add.u64 	%rd19, %rd18, %rd2;
	mov.s32 	%r8, 0;
	st.global.s32 	[%rd19+0], %r8;
	ld.global.f32 	%f20, [%rd4+0];
	cvt.f64.f32 	%fd35, %f20;
	mov.f64 	%fd36, 0d4044000000000000;	// 40
	setp.gt.f64 	%p5, %fd35, %fd36;
	@!%p5 bra 	$Lt_3_6658;
	.loc	17	71	0
	mov.f32 	%f21, 0fc2820000;    	// -65
	st.global.f32 	[%rd4+0], %f21;
	.loc	17	72	0
	ld.global.f32 	%f22, [%rd14+0];
	ld.param.u64 	%rd20, [__cudaparm__Z17updateNeuronStatePiS_S_S_S_S_PfS0_S0_S0_S0_S0_S0_S0__d];
	add.u64 	%rd21, %rd20, %rd2;
	ld.global.f32 	%f23, [%rd21+0];
	add.f32 	%f24, %f22, %f23;
	st.global.f32 	[%rd14+0], %f24;
	.loc	17	73	0
	mov.s32 	%r9, 1;
	st.global.s32 	[%rd19+0], %r9;
	.loc	17	74	0
	ld.param.u64 	%rd22, [__cudaparm__Z17updateNeuronStatePiS_S_S_S_S_PfS0_S0_S0_S0_S0_S0_S0__nrnPostIndexArray];
	add.u64 	%rd23, %rd22, %rd2;
	ld.global.s32 	%r10, [%rd23+0];
	ld.global.s32 	%r11, [%rd23+4];
	setp.le.s32 	%p6, %r11, %r10;
	@%p6 bra 	$Lt_3_7170;
	ld.param.u64 	%rd24, [__cudaparm__Z17updateNeuronStatePiS_S_S_S_S_PfS0_S0_S0_S0_S0_S0_S0__postSynapseList];
	cvt.s64.s32 	%rd25, %r10;
	mul.wide.s32 	%rd26, %r10, 4;
	add.u64 	%rd27, %rd24, %rd26;
	ld.param.u64 	%rd28, [__cudaparm__Z17updateNeuronStatePiS_S_S_S_S_PfS0_S0_S0_S0_S0_S0_S0__axonState];
	ld.param.u64 	%rd29, [__cudaparm__Z17updateNeuronStatePiS_S_S_S_S_PfS0_S0_S0_S0_S0_S0_S0__axonDelay];
$Lt_3_7682:
 //<loop> Loop body line 74, nesting depth: 1, estimated iterations: unknown
	.loc	17	75	0
	ld.global.s32 	%r12, [%rd27+0];
	cvt.s64.s32 	%rd30, %r12;
	mul.wide.s32 	%rd31, %r12, 4;
	.loc	17	74	0
	ld.param.u64 	%rd29, [__cudaparm__Z17updateNeuronStatePiS_S_S_S_S_PfS0_S0_S0_S0_S0_S0_S0__axonDelay];
	.loc	17	75	0
	add.u64 	%rd32, %rd31, %rd29;
	ld.global.s32 	%r13, [%rd32+0];
	.loc	17	74	0
	ld.param.u64 	%rd28, [__cudaparm__Z17updateNeuronStatePiS_S_S_S_S_PfS0_S0_S0_S0_S0_S0_S0__axonState];
	.loc	17	75	0
	add.u64 	%rd33, %rd31, %rd28;
	st.global.s32 	[%rd33+0], %r13;
	.loc	17	74	0
	add.s32 	%r10, %r10, 1;
	add.u64 	%rd27, %rd27, 4;
	ld.global.s32 	%r14, [%rd23+4];
	setp.gt.s32 	%p7, %r14, %r10;
	@%p7 bra 	$Lt_3_7682;
$Lt_3_7170:
$Lt_3_6658:
	.loc	17	83	0
	exit;
$LDWend__Z17updateNeuronStatePiS_S_S_S_S_PfS0_S0_S0_S0_S0_S0_S0_:
	} // _Z17updateNeuronStatePiS_S_S_S_S_PfS0_S0_S0_S0_S0_S0_S0_

	.entry _Z19updateSynapticStatePiS_PfS0_S_S0_ (
		.param .u64 __cudaparm__Z19updateSynapticStatePiS_PfS0_S_S0__connectionsPerThread,
		.param .u64 __cudaparm__Z19updateSynapticStatePiS_PfS0_S_S0__nConnections,
		.param .u64 __cudaparm__Z19updateSynapticStatePiS_PfS0_S_S0____val_paramsynapseState,
		.param .u64 __cudaparm__Z19updateSynapticStatePiS_PfS0_S_S0__tau,
		.param .u64 __cudaparm__Z19updateSynapticStatePiS_PfS0_S_S0__axonState,
		.param .u64 __cudaparm__Z19updateSynapticStatePiS_PfS0_S_S0__synapseWeight)
	{
	.reg .u16 %rh<4>;
	.reg .u32 %r<17>;
	.reg .u64 %rd<14>;
	.reg .f32 %f<10>;
	.reg .f64 %fd<5>;
	.reg .pred %p<11>;
	.loc	17	87	0
$LDWbegin__Z19updateSynapticStatePiS_PfS0_S_S0_:
	ld.param.u64 	%rd1, [__cudaparm__Z19updateSynapticStatePiS_PfS0_S_S0____val_paramsynapseState];
	.loc	17	103	0
	ld.param.u64 	%rd2, [__cudaparm__Z19updateSynapticStatePiS_PfS0_S_S0__connectionsPerThread];
	ld.global.s32 	%r1, [%rd2+0];
	mov.u16 	%rh1, %ctaid.x;
	mov.u16 	%rh2, %ntid.x;
	mul.wide.u16 	%r2, %rh1, %rh2;
	cvt.u32.u16 	%r3, %tid.x;
	add.u32 	%r4, %r3, %r2;
	mul.lo.s32 	%r5, %r1, %r4;
	add.s32 	%r6, %r4, 1;
	mul.lo.s32 	%r7, %r1, %r6;
	setp.le.s32 	%p1, %r7, %r5;
	@%p1 bra 	$Lt_4_6658;
	ld.param.u64 	%rd3, [__cudaparm__Z19updateSynapticStatePiS_PfS0_S_S0__nConnections];
$Lt_4_7170:
 //<loop> Loop body line 103, nesting depth: 1, estimated iterations: unknown
	ld.param.u64 	%rd3, [__cudaparm__Z19updateSynapticStatePiS_PfS0_S_S0__nConnections];
	ld.global.s32 	%r8, [%rd3+0];
	setp.le.s32 	%p2, %r8, %r5;
	@%p2 bra 	$Lt_4_7426;
 //<loop> Part of loop body line 103, head labeled $Lt_4_7170
	cvt.s64.s32 	%rd4, %r5;
	mul.wide.s32 	%rd5, %r5, 4;
	add.u64 	%rd6, %rd5, %rd1;
	ld.global.f32 	%f1, [%rd6+0];
	mov.f32 	%f2, 0f00000000;     	// 0
	setp.neu.f32 	%p3, %f1, %f2;
	@!%p3 bra 	$Lt_4_8194;
 //<loop> Part of loop body line 103, head labeled $Lt_4_7170
	.loc	17	111	0
	ld.param.u64 	%rd7, [__cudaparm__Z19updateSynapticStatePiS_PfS0_S_S0__tau];
	add.u64 	%rd8, %rd7, %rd5;
	ld.global.f32 	%f3, [%rd8+0];
	mul.f32 	%f4, %f3, %f1;
	sub.f32 	%f5, %f1, %f4;
	st.global.f32 	[%rd6+0], %f5;
	bra.uni 	$Lt_4_10498;
$Lt_4_8194:
 //<loop> Part of loop body line 103, head labeled $Lt_4_7170
	.loc	17	113	0
	cvt.f64.f32 	%fd1, %f1;
	mov.f64 	%fd2, 0dbf1a36e2eb1c432d;	// -0.0001
	setp.gt.f64 	%p4, %fd1, %fd2;
	@!%p4 bra 	$Lt_4_10498;
 //<loop> Part of loop body line 103, head labeled $Lt_4_7170
	mov.f64 	%fd3, 0dbf1a36e2eb1c432d;	// -0.0001
	setp.lt.f64 	%p5, %fd1, %fd3;
	@!%p5 bra 	$Lt_4_10498;
 //<loop> Part of loop body line 103, head labeled $Lt_4_7170
	mov.u64 	%rd1, 0;
$Lt_4_10498:
$L_4_6146:
$Lt_4_7938:
 //<loop> Part of loop body line 103, head labeled $Lt_4_7170
	.loc	17	115	0
	ld.param.u64 	%rd9, [__cudaparm__Z19updateSynapticStatePiS_PfS0_S_S0__axonState];
	add.u64 	%rd10, %rd9, %rd5;
	ld.global.s32 	%r9, [%rd10+0];
	mov.u32 	%r10, 1;
	setp.le.s32 	%p6, %r9, %r10;
	@%p6 bra 	$Lt_4_8706;
 //<loop> Part of loop body line 103, head labeled $Lt_4_7170
	.loc	17	119	0
	sub.s32 	%r11, %r9, 1;
	st.global.s32 	[%rd10+0], %r11;
	bra.uni 	$Lt_4_9474;
$Lt_4_8706:
 //<loop> Part of loop body line 103, head labeled $Lt_4_7170
	mov.u32 	%r12, 1;
	setp.ne.s32 	%p7, %r9, %r12;
	@%p7 bra 	$Lt_4_9218;
 //<loop> Part of loop body line 103, head labeled $Lt_4_7170
	.loc	17	122	0
	sub.s32 	%r13, %r9, 1;
	st.global.s32 	[%rd10+0], %r13;
	.loc	17	123	0
	add.u64 	%rd6, %rd5, %rd1;
	ld.global.f32 	%f6, [%rd6+0];
	ld.param.u64 	%rd11, [__cudaparm__Z19updateSynapticStatePiS_PfS0_S_S0__synapseWeight];
	add.u64 	%rd12, %rd11, %rd5;
	ld.global.f32 	%f7, [%rd12+0];
	add.f32 	%f8, %f6, %f7;
	st.global.f32 	[%rd6+0], %f8;
	bra.uni 	$Lt_4_9474;
$Lt_4_9218:
 //<loop> Part of loop body line 103, head labeled $Lt_4_7170
	mov.u32 	%r14, 0;
	setp.ge.s32 	%p8, %r9, %r14;
	@%p8 bra 	$Lt_4_9474;
 //<loop> Part of loop body line 103, head labeled $Lt_4_7170
	.loc	17	126	0
	mov.s32 	%r15, 0;
	st.global.s32 	[%rd10+0], %r15;
$Lt_4_9474:
$Lt_4_8962:
$Lt_4_8450:
 //<loop> Part of loop body line 103, head labeled $Lt_4_7170
	.loc	17	103	0
	ld.param.u64 	%rd2, [__cudaparm__Z19updateSynapticStatePiS_PfS0_S_S0__connectionsPerThread];
	.loc	17	126	0
	ld.global.s32 	%r1, [%rd2+0];
	mul.lo.s32 	%r7, %r1, %r6;
$Lt_4_7426:
 //<loop> Part of loop body line 103, head labeled $Lt_4_7170
	.loc	17	103	0
	add.s32 	%r5, %r5, 1;
	setp.gt.s32 	%p9, %r7, %r5;
	@%p9 bra 	$Lt_4_7170;
$Lt_4_6658:
	.loc	17	133	0
	exit;
$LDWend__Z19updateSynapticStatePiS_PfS0_S_S0_:
	} // _Z19updateSynapticStatePiS_PfS0_S_S0_



// ===== COMPILED SASS (sm_100) =====

	.target	sm_100

	.elftype	@"ET_EXEC"


//--------------------- .note.nv.tkinfo           --------------------------
	.section	.note.nv.tkinfo,"",@"SHT_NOTE"
	.sectionflags	@"SHF_NOTE_NV_TKINFO"
	.tkinfo
        /*0018*/ 	.word	0x00000002
        /*0030*/ 	.string	""
        /*0030*/ 	.string	"ptxas"
        /*0030*/ 	.string	"Cuda compilation tools, release 13.0, V13.0.88"
        /*0030*/ 	.string	"Build cuda_13.0.r13.0/compiler.36424714_0"
        /*0030*/ 	.string	"-arch sm_100 "



//--------------------- .note.nv.cuinfo           --------------------------
	.section	.note.nv.cuinfo,"",@"SHT_NOTE"
	.sectionflags	@"SHF_NOTE_NV_CUINFO"
        /*0018*/ 	.short	0x0002
        /*001a*/ 	.short	0x000a
        /*001c*/ 	.short	0x0082
	.zero		2


//--------------------- .nv.info                  --------------------------
	.section	.nv.info,"",@"SHT_CUDA_INFO"
	.align	4


	//----- nvinfo : EIATTR_REGCOUNT
	.align		4
        /*0000*/ 	.byte	0x04, 0x2f
        /*0002*/ 	.short	(.L_1 - .L_0)
	.align		4
.L_0:
        /*0004*/ 	.word	index@(_Z14float_to_colorPhPKf)
        /*0008*/ 	.word	0x0000000c


	//----- nvinfo : EIATTR_FRAME_SIZE
	.align		4
.L_1:
        /*000c*/ 	.byte	0x04, 0x11
        /*000e*/ 	.short	(.L_3 - .L_2)
	.align		4
.L_2:
        /*0010*/ 	.word	index@(_Z14float_to_colorPhPKf)
        /*0014*/ 	.word	0x00000000


	//----- nvinfo : EIATTR_REGCOUNT
	.align		4
.L_3:
        /*0018*/ 	.byte	0x04, 0x2f
        /*001a*/ 	.short	(.L_5 - .L_4)
	.align		4
.L_4:
        /*001c*/ 	.word	index@(_Z14float_to_colorP6uchar4PKf)
        /*0020*/ 	.word	0x0000000c


	//----- nvinfo : EIATTR_FRAME_SIZE
	.align		4
.L_5:
        /*0024*/ 	.byte	0x04, 0x11
        /*0026*/ 	.short	(.L_7 - .L_6)
	.align		4
.L_6:
        /*0028*/ 	.word	index@(_Z14float_to_colorP6uchar4PKf)
        /*002c*/ 	.word	0x00000000


	//----- nvinfo : EIATTR_REGCOUNT
	.align		4
.L_7:
        /*0030*/ 	.byte	0x04, 0x2f
        /*0032*/ 	.short	(.L_9 - .L_8)
	.align		4
.L_8:
        /*0034*/ 	.word	index@(_Z4testPf)
        /*0038*/ 	.word	0x00000008


	//----- nvinfo : EIATTR_FRAME_SIZE
	.align		4
.L_9:
        /*003c*/ 	.byte	0x04, 0x11
        /*003e*/ 	.short	(.L_11 - .L_10)
	.align		4
.L_10:
        /*0040*/ 	.word	index@(_Z4testPf)
        /*0044*/ 	.word	0x00000000


	//----- nvinfo : EIATTR_REGCOUNT
	.align		4
.L_11:
        /*0048*/ 	.byte	0x04, 0x2f
        /*004a*/ 	.short	(.L_13 - .L_12)
	.align		4
.L_12:
        /*004c*/ 	.word	index@(_Z17updateNeuronStatePiS_S_S_S_S_PfS0_S0_S0_S0_S0_S0_S0_)
        /*0050*/ 	.word	0x00000017


	//----- nvinfo : EIATTR_FRAME_SIZE
	.align		4
.L_13:
        /*0054*/ 	.byte	0x04, 0x11
        /*0056*/ 	.short	(.L_15 - .L_14)
	.align		4
.L_14:
        /*0058*/ 	.word	index@(_Z17updateNeuronStatePiS_S_S_S_S_PfS0_S0_S0_S0_S0_S0_S0_)
        /*005c*/ 	.word	0x00000000


	//----- nvinfo : EIATTR_REGCOUNT
	.align		4
.L_15:
        /*0060*/ 	.byte	0x04, 0x2f
        /*0062*/ 	.short	(.L_17 - .L_16)
	.align		4
.L_16:
        /*0064*/ 	.word	index@(_Z19updateSynapticStatePiS_PfS0_S_S0_)
        /*0068*/ 	.word	0x00000018


	//----- nvinfo : EIATTR_FRAME_SIZE
	.align		4
.L_17:
        /*006c*/ 	.byte	0x04, 0x11
        /*006e*/ 	.short	(.L_19 - .L_18)
	.align		4
.L_18:
        /*0070*/ 	.word	index@(_Z19updateSynapticStatePiS_PfS0_S_S0_)
        /*0074*/ 	.word	0x00000000


	//----- nvinfo : EIATTR_MIN_STACK_SIZE
	.align		4
.L_19:
        /*0078*/ 	.byte	0x04, 0x12
        /*007a*/ 	.short	(.L_21 - .L_20)
	.align		4
.L_20:
        /*007c*/ 	.word	index@(_Z19updateSynapticStatePiS_PfS0_S_S0_)
        /*0080*/ 	.word	0x00000000


	//----- nvinfo : EIATTR_MIN_STACK_SIZE
	.align		4
.L_21:
        /*0084*/ 	.byte	0x04, 0x12
        /*0086*/ 	.short	(.L_23 - .L_22)
	.align		4
.L_22:
        /*0088*/ 	.word	index@(_Z17updateNeuronStatePiS_S_S_S_S_PfS0_S0_S0_S0_S0_S0_S0_)
        /*008c*/ 	.word	0x00000000


	//----- nvinfo : EIATTR_MIN_STACK_SIZE
	.align		4
.L_23:
        /*0090*/ 	.byte	0x04, 0x12
        /*0092*/ 	.short	(.L_25 - .L_24)
	.align		4
.L_24:
        /*0094*/ 	.word	index@(_Z4testPf)
        /*0098*/ 	.word	0x00000000


	//----- nvinfo : EIATTR_MIN_STACK_SIZE
	.align		4
.L_25:
        /*009c*/ 	.byte	0x04, 0x12
        /*009e*/ 	.short	(.L_27 - .L_26)
	.align		4
.L_26:
        /*00a0*/ 	.word	index@(_Z14float_to_colorP6uchar4PKf)
        /*00a4*/ 	.word	0x00000000


	//----- nvinfo : EIATTR_MIN_STACK_SIZE
	.align		4
.L_27:
        /*00a8*/ 	.byte	0x04, 0x12
        /*00aa*/ 	.short	(.L_29 - .L_28)
	.align		4
.L_28:
        /*00ac*/ 	.word	index@(_Z14float_to_colorPhPKf)
        /*00b0*/ 	.word	0x00000000
.L_29:


//--------------------- .nv.compat                --------------------------
	.section	.nv.compat,"",@"SHT_CUDA_COMPAT_INFO"
	.align	4
        /*0000*/ 	.byte	0x02, 0x09, 0x00, 0x00, 0x02, 0x02, 0x01, 0x00, 0x02, 0x05, 0x05, 0x00, 0x03, 0x07, 0x01, 0x01
        /*0010*/ 	.byte	0x02, 0x03, 0x00, 0x00, 0x02, 0x06, 0x01, 0x00, 0x04, 0x0b, 0x08, 0x00, 0x01, 0x00, 0x00, 0x00
        /*0020*/ 	.byte	0x00, 0x00, 0x00, 0x00


//--------------------- .nv.info._Z19updateSynapticStatePiS_PfS0_S_S0_ --------------------------
	.section	.nv.info._Z19updateSynapticStatePiS_PfS0_S_S0_,"",@"SHT_CUDA_INFO"
	.sectionflags	@""
	.align	4


	//----- nvinfo : EIATTR_CUDA_API_VERSION
	.align		4
        /*0000*/ 	.byte	0x04, 0x37
        /*0002*/ 	.short	(.L_31 - .L_30)
.L_30:
        /*0004*/ 	.word	0x00000082


	//----- nvinfo : EIATTR_KPARAM_INFO
	.align		4
.L_31:
        /*0008*/ 	.byte	0x04, 0x17
        /*000a*/ 	.short	(.L_33 - .L_32)
.L_32:
        /*000c*/ 	.word	0x00000000
        /*0010*/ 	.short	0x0005
        /*0012*/ 	.short	0x0028
        /*0014*/ 	.byte	0x00, 0xf0, 0x21, 0x00


	//----- nvinfo : EIATTR_KPARAM_INFO
	.align		4
.L_33:
        /*0018*/ 	.byte	0x04, 0x17
        /*001a*/ 	.short	(.L_35 - .L_34)
.L_34:
        /*001c*/ 	.word	0x00000000
        /*0020*/ 	.short	0x0004
        /*0022*/ 	.short	0x0020
        /*0024*/ 	.byte	0x00, 0xf0, 0x21, 0x00


	//----- nvinfo : EIATTR_KPARAM_INFO
	.align		4
.L_35:
        /*0028*/ 	.byte	0x04, 0x17
        /*002a*/ 	.short	(.L_37 - .L_36)
.L_36:
        /*002c*/ 	.word	0x00000000
        /*0030*/ 	.short	0x0003
        /*0032*/ 	.short	0x0018
        /*0034*/ 	.byte	0x00, 0xf0, 0x21, 0x00


	//----- nvinfo : EIATTR_KPARAM_INFO
	.align		4
.L_37:
        /*0038*/ 	.byte	0x04, 0x17
        /*003a*/ 	.short	(.L_39 - .L_38)
.L_38:
        /*003c*/ 	.word	0x00000000
        /*0040*/ 	.short	0x0002
        /*0042*/ 	.short	0x0010
        /*0044*/ 	.byte	0x00, 0xf0, 0x21, 0x00


	//----- nvinfo : EIATTR_KPARAM_INFO
	.align		4
.L_39:
        /*0048*/ 	.byte	0x04, 0x17
        /*004a*/ 	.short	(.L_41 - .L_40)
.L_40:
        /*004c*/ 	.word	0x00000000
        /*0050*/ 	.short	0x0001
        /*0052*/ 	.short	0x0008
        /*0054*/ 	.byte	0x00, 0xf0, 0x21, 0x00


	//----- nvinfo : EIATTR_KPARAM_INFO
	.align		4
.L_41:
        /*0058*/ 	.byte	0x04, 0x17
        /*005a*/ 	.short	(.L_43 - .L_42)
.L_42:
        /*005c*/ 	.word	0x00000000
        /*0060*/ 	.short	0x0000
        /*0062*/ 	.short	0x0000
        /*0064*/ 	.byte	0x00, 0xf0, 0x21, 0x00


	//----- nvinfo : EIATTR_SPARSE_MMA_MASK
	.align		4
.L_43:
        /*0068*/ 	.byte	0x03, 0x50
        /*006a*/ 	.short	0x0000


	//----- nvinfo : EIATTR_MAXREG_COUNT
	.align		4
        /*006c*/ 	.byte	0x03, 0x1b
        /*006e*/ 	.short	0x00ff


	//----- nvinfo : EIATTR_MERCURY_ISA_VERSION
	.align		4
        /*0070*/ 	.byte	0x03, 0x5f
        /*0072*/ 	.short	0x0101


	//----- nvinfo : EIATTR_VRC_CTA_INIT_COUNT
	.align		4
        /*0074*/ 	.byte	0x02, 0x4a
	.zero		1
	.zero		1


	//----- nvinfo : EIATTR_EXIT_INSTR_OFFSETS
	.align		4
        /*0078*/ 	.byte	0x04, 0x1c
        /*007a*/ 	.short	(.L_45 - .L_44)


	//   ....[0]....
.L_44:
        /*007c*/ 	.word	0x000000f0


	//   ....[1]....
        /*0080*/ 	.word	0x00000480


	//----- nvinfo : EIATTR_CRS_STACK_SIZE
	.align		4
.L_45:
        /*0084*/ 	.byte	0x04, 0x1e
        /*0086*/ 	.short	(.L_47 - .L_46)
.L_46:
        /*0088*/ 	.word	0x00000000


	//----- nvinfo : EIATTR_CBANK_PARAM_SIZE
	.align		4
.L_47:
        /*008c*/ 	.byte	0x03, 0x19
        /*008e*/ 	.short	0x0030


	//----- nvinfo : EIATTR_PARAM_CBANK
	.align		4
        /*0090*/ 	.byte	0x04, 0x0a
        /*0092*/ 	.short	(.L_49 - .L_48)
	.align		4
.L_48:
        /*0094*/ 	.word	index@(.nv.constant0._Z19updateSynapticStatePiS_PfS0_S_S0_)
        /*0098*/ 	.short	0x0380
        /*009a*/ 	.short	0x0030


	//----- nvinfo : EIATTR_SW_WAR
	.align		4
.L_49:
        /*009c*/ 	.byte	0x04, 0x36
        /*009e*/ 	.short	(.L_51 - .L_50)
.L_50:
        /*00a0*/ 	.word	0x00000008
.L_51:


//--------------------- .nv.info._Z17updateNeuronStatePiS_S_S_S_S_PfS0_S0_S0_S0_S0_S0_S0_ --------------------------
	.section	.nv.info._Z17updateNeuronStatePiS_S_S_S_S_PfS0_S0_S0_S0_S0_S0_S0_,"",@"SHT_CUDA_INFO"
	.sectionflags	@""
	.align	4


	//----- nvinfo : EIATTR_CUDA_API_VERSION
	.align		4
        /*0000*/ 	.byte	0x04, 0x37
        /*0002*/ 	.short	(.L_53 - .L_52)
.L_52:
        /*0004*/ 	.word	0x00000082


	//----- nvinfo : EIATTR_KPARAM_INFO
	.align		4
.L_53:
        /*0008*/ 	.byte	0x04, 0x17
        /*000a*/ 	.short	(.L_55 - .L_54)
.L_54:
        /*000c*/ 	.word	0x00000000
        /*0010*/ 	.short	0x000d
        /*0012*/ 	.short	0x0068
        /*0014*/ 	.byte	0x00, 0xf0, 0x21, 0x00


	//----- nvinfo : EIATTR_KPARAM_INFO
	.align		4
.L_55:
        /*0018*/ 	.byte	0x04, 0x17
        /*001a*/ 	.short	(.L_57 - .L_56)
.L_56:
        /*001c*/ 	.word	0x00000000
        /*0020*/ 	.short	0x000c
        /*0022*/ 	.short	0x0060
        /*0024*/ 	.byte	0x00, 0xf0, 0x21, 0x00


	//----- nvinfo : EIATTR_KPARAM_INFO
	.align		4
.L_57:
        /*0028*/ 	.byte	0x04, 0x17
        /*002a*/ 	.short	(.L_59 - .L_58)
.L_58:
        /*002c*/ 	.word	0x00000000
        /*0030*/ 	.short	0x000b
        /*0032*/ 	.short	0x0058
        /*0034*/ 	.byte	0x00, 0xf0, 0x21, 0x00


	//----- nvinfo : EIATTR_KPARAM_INFO
	.align		4
.L_59:
        /*0038*/ 	.byte	0x04, 0x17
        /*003a*/ 	.short	(.L_61 - .L_60)
.L_60:
        /*003c*/ 	.word	0x00000000
        /*0040*/ 	.short	0x000a
        /*0042*/ 	.short	0x0050
        /*0044*/ 	.byte	0x00, 0xf0, 0x21, 0x00


	//----- nvinfo : EIATTR_KPARAM_INFO
	.align		4
.L_61:
        /*0048*/ 	.byte	0x04, 0x17
        /*004a*/ 	.short	(.L_63 - .L_62)
.L_62:
        /*004c*/ 	.word	0x00000000
        /*0050*/ 	.short	0x0009
        /*0052*/ 	.short	0x0048
        /*0054*/ 	.byte	0x00, 0xf0, 0x21, 0x00


	//----- nvinfo : EIATTR_KPARAM_INFO
	.align		4
.L_63:
        /*0058*/ 	.byte	0x04, 0x17
        /*005a*/ 	.short	(.L_65 - .L_64)
.L_64:
        /*005c*/ 	.word	0x00000000
        /*0060*/ 	.short	0x0008
        /*0062*/ 	.short	0x0040
        /*0064*/ 	.byte	0x00, 0xf0, 0x21, 0x00


	//----- nvinfo : EIATTR_KPARAM_INFO
	.align		4
.L_65:
        /*0068*/ 	.byte	0x04, 0x17
        /*006a*/ 	.short	(.L_67 - .L_66)
.L_66:
        /*006c*/ 	.word	0x00000000
        /*0070*/ 	.short	0x0007
        /*0072*/ 	.short	0x0038
        /*0074*/ 	.byte	0x00, 0xf0, 0x21, 0x00


	//----- nvinfo : EIATTR_KPARAM_INFO
	.align		4
.L_67:
        /*0078*/ 	.byte	0x04, 0x17
        /*007a*/ 	.short	(.L_69 - .L_68)
.L_68:
        /*007c*/ 	.word	0x00000000
        /*0080*/ 	.short	0x0006
        /*0082*/ 	.short	0x0030
        /*0084*/ 	.byte	0x00, 0xf0, 0x21, 0x00


	//----- nvinfo : EIATTR_KPARAM_INFO
	.align		4
.L_69:
        /*0088*/ 	.byte	0x04, 0x17
        /*008a*/ 	.short	(.L_71 - .L_70)
.L_70:
        /*008c*/ 	.word	0x00000000
        /*0090*/ 	.short	0x0005
        /*0092*/ 	.short	0x0028
        /*0094*/ 	.byte	0x00, 0xf0, 0x21, 0x00


	//----- nvinfo : EIATTR_KPARAM_INFO
	.align		4
.L_71:
        /*0098*/ 	.byte	0x04, 0x17
        /*009a*/ 	.short	(.L_73 - .L_72)
.L_72:
        /*009c*/ 	.word	0x00000000
        /*00a0*/ 	.short	0x0004
        /*00a2*/ 	.short	0x0020
        /*00a4*/ 	.byte	0x00, 0xf0, 0x21, 0x00


	//----- nvinfo : EIATTR_KPARAM_INFO
	.align		4
.L_73:
        /*00a8*/ 	.byte	0x04, 0x17
        /*00aa*/ 	.short	(.L_75 - .L_74)
.L_74:
        /*00ac*/ 	.word	0x00000000
        /*00b0*/ 	.short	0x0003
        /*00b2*/ 	.short	0x0018
        /*00b4*/ 	.byte	0x00, 0xf0, 0x21, 0x00


	//----- nvinfo : EIATTR_KPARAM_INFO
	.align		4
.L_75:
        /*00b8*/ 	.byte	0x04, 0x17
        /*00ba*/ 	.short	(.L_77 - .L_76)
.L_76:
        /*00bc*/ 	.word	0x00000000
        /*00c0*/ 	.short	0x0002
        /*00c2*/ 	.short	0x0010
        /*00c4*/ 	.byte	0x00, 0xf0, 0x21, 0x00


	//----- nvinfo : EIATTR_KPARAM_INFO
	.align		4
.L_77:
        /*00c8*/ 	.byte	0x04, 0x17
        /*00ca*/ 	.short	(.L_79 - .L_78)
.L_78:
        /*00cc*/ 	.word	0x00000000
        /*00d0*/ 	.short	0x0001
        /*00d2*/ 	.short	0x0008
        /*00d4*/ 	.byte	0x00, 0xf0, 0x21, 0x00


	//----- nvinfo : EIATTR_KPARAM_INFO
	.align		4
.L_79:
        /*00d8*/ 	.byte	0x04, 0x17
        /*00da*/ 	.short	(.L_81 - .L_80)
.L_80:
        /*00dc*/ 	.word	0x00000000
        /*00e0*/ 	.short	0x0000
        /*00e2*/ 	.short	0x0000
        /*00e4*/ 	.byte	0x00, 0xf0, 0x21, 0x00


	//----- nvinfo : EIATTR_SPARSE_MMA_MASK
	.align		4
.L_81:
        /*00e8*/ 	.byte	0x03, 0x50
        /*00ea*/ 	.short	0x0000


	//----- nvinfo : EIATTR_MAXREG_COUNT
	.align		4
        /*00ec*/ 	.byte	0x03, 0x1b
        /*00ee*/ 	.short	0x00ff


	//----- nvinfo : EIATTR_MERCURY_ISA_VERSION
	.align		4
        /*00f0*/ 	.byte	0x03, 0x5f
        /*00f2*/ 	.short	0x0101


	//----- nvinfo : EIATTR_VRC_CTA_INIT_COUNT
	.align		4
        /*00f4*/ 	.byte	0x02, 0x4a
	.zero		1
	.zero		1


	//----- nvinfo : EIATTR_EXIT_INSTR_OFFSETS
	.align		4
        /*00f8*/ 	.byte	0x04, 0x1c
        /*00fa*/ 	.short	(.L_83 - .L_82)


	//   ....[0]....
.L_82:
        /*00fc*/ 	.word	0x000005e0


	//   ....[1]....
        /*0100*/ 	.word	0x000006e0


	//   ....[2]....
        /*0104*/ 	.word	0x00000800


	//----- nvinfo : EIATTR_CRS_STACK_SIZE
	.align		4
.L_83:
        /*0108*/ 	.byte	0x04, 0x1e
        /*010a*/ 	.short	(.L_85 - .L_84)
.L_84:
        /*010c*/ 	.word	0x00000000


	//----- nvinfo : EIATTR_CBANK_PARAM_SIZE
	.align		4
.L_85:
        /*0110*/ 	.byte	0x03, 0x19
        /*0112*/ 	.short	0x0070


	//----- nvinfo : EIATTR_PARAM_CBANK
	.align		4
        /*0114*/ 	.byte	0x04, 0x0a
        /*0116*/ 	.short	(.L_87 - .L_86)
	.align		4
.L_86:
        /*0118*/ 	.word	index@(.nv.constant0._Z17updateNeuronStatePiS_S_S_S_S_PfS0_S0_S0_S0_S0_S0_S0_)
        /*011c*/ 	.short	0x0380
        /*011e*/ 	.short	0x0070


	//----- nvinfo : EIATTR_SW_WAR
	.align		4
.L_87:
        /*0120*/ 	.byte	0x04, 0x36
        /*0122*/ 	.short	(.L_89 - .L_88)
.L_88:
        /*0124*/ 	.word	0x00000008
.L_89:


//--------------------- .nv.info._Z4testPf        --------------------------
	.section	.nv.info._Z4testPf,"",@"SHT_CUDA_INFO"
	.sectionflags	@""
	.align	4


	//----- nvinfo : EIATTR_CUDA_API_VERSION
	.align		4
        /*0000*/ 	.byte	0x04, 0x37
        /*0002*/ 	.short	(.L_91 - .L_90)
.L_90:
        /*0004*/ 	.word	0x00000082


	//----- nvinfo : EIATTR_KPARAM_INFO
	.align		4
.L_91:
        /*0008*/ 	.byte	0x04, 0x17
        /*000a*/ 	.short	(.L_93 - .L_92)
.L_92:
        /*000c*/ 	.word	0x00000000
        /*0010*/ 	.short	0x0000
        /*0012*/ 	.short	0x0000
        /*0014*/ 	.byte	0x00, 0xf0, 0x21, 0x00


	//----- nvinfo : EIATTR_SPARSE_MMA_MASK
	.align		4
.L_93:
        /*0018*/ 	.byte	0x03, 0x50
        /*001a*/ 	.short	0x0000


	//----- nvinfo : EIATTR_MAXREG_COUNT
	.align		4
        /*001c*/ 	.byte	0x03, 0x1b
        /*001e*/ 	.short	0x00ff


	//----- nvinfo : EIATTR_MERCURY_ISA_VERSION
	.align		4
        /*0020*/ 	.byte	0x03, 0x5f
        /*0022*/ 	.short	0x0101


	//----- nvinfo : EIATTR_VRC_CTA_INIT_COUNT
	.align		4
        /*0024*/ 	.byte	0x02, 0x4a
	.zero		1
	.zero		1


	//----- nvinfo : EIATTR_EXIT_INSTR_OFFSETS
	.align		4
        /*0028*/ 	.byte	0x04, 0x1c
        /*002a*/ 	.short	(.L_95 - .L_94)


	//   ....[0]....
.L_94:
        /*002c*/ 	.word	0x000000c0


	//----- nvinfo : EIATTR_CBANK_PARAM_SIZE
	.align		4
.L_95:
        /*0030*/ 	.byte	0x03, 0x19
        /*0032*/ 	.short	0x0008


	//----- nvinfo : EIATTR_PARAM_CBANK
	.align		4
        /*0034*/ 	.byte	0x04, 0x0a
        /*0036*/ 	.short	(.L_97 - .L_96)
	.align		4
.L_96:
        /*0038*/ 	.word	index@(.nv.constant0._Z4testPf)
        /*003c*/ 	.short	0x0380
        /*003e*/ 	.short	0x0008


	//----- nvinfo : EIATTR_SW_WAR
	.align		4
.L_97:
        /*0040*/ 	.byte	0x04, 0x36
        /*0042*/ 	.short	(.L_99 - .L_98)
.L_98:
        /*0044*/ 	.word	0x00000008
.L_99:


//--------------------- .nv.info._Z14float_to_colorP6uchar4PKf --------------------------
	.section	.nv.info._Z14float_to_colorP6uchar4PKf,"",@"SHT_CUDA_INFO"
	.sectionflags	@""
	.align	4


	//----- nvinfo : EIATTR_CUDA_API_VERSION
	.align		4
        /*0000*/ 	.byte	0x04, 0x37
        /*0002*/ 	.short	(.L_101 - .L_100)
.L_100:
        /*0004*/ 	.word	0x00000082


	//----- nvinfo : EIATTR_KPARAM_INFO
	.align		4
.L_101:
        /*0008*/ 	.byte	0x04, 0x17
        /*000a*/ 	.short	(.L_103 - .L_102)
.L_102:
        /*000c*/ 	.word	0x00000000
        /*0010*/ 	.short	0x0001
        /*0012*/ 	.short	0x0008
        /*0014*/ 	.byte	0x00, 0xf0, 0x21, 0x00


	//----- nvinfo : EIATTR_KPARAM_INFO
	.align		4
.L_103:
        /*0018*/ 	.byte	0x04, 0x17
        /*001a*/ 	.short	(.L_105 - .L_104)
.L_104:
        /*001c*/ 	.word	0x00000000
        /*0020*/ 	.short	0x0000
        /*0022*/ 	.short	0x0000
        /*0024*/ 	.byte	0x00, 0xf0, 0x21, 0x00


	//----- nvinfo : EIATTR_SPARSE_MMA_MASK
	.align		4
.L_105:
        /*0028*/ 	.byte	0x03, 0x50
        /*002a*/ 	.short	0x0000


	//----- nvinfo : EIATTR_MAXREG_COUNT
	.align		4
        /*002c*/ 	.byte	0x03, 0x1b
        /*002e*/ 	.short	0x00ff


	//----- nvinfo : EIATTR_MERCURY_ISA_VERSION
	.align		4
        /*0030*/ 	.byte	0x03, 0x5f
        /*0032*/ 	.short	0x0101


	//----- nvinfo : EIATTR_VRC_CTA_INIT_COUNT
	.align		4
        /*0034*/ 	.byte	0x02, 0x4a
	.zero		1
	.zero		1


	//----- nvinfo : EIATTR_EXIT_INSTR_OFFSETS
	.align		4
        /*0038*/ 	.byte	0x04, 0x1c
        /*003a*/ 	.short	(.L_107 - .L_106)


	//   ....[0]....
.L_106:
        /*003c*/ 	.word	0x00000990


	//----- nvinfo : EIATTR_CRS_STACK_SIZE
	.align		4
.L_107:
        /*0040*/ 	.byte	0x04, 0x1e
        /*0042*/ 	.short	(.L_109 - .L_108)
.L_108:
        /*0044*/ 	.word	0x00000000


	//----- nvinfo : EIATTR_CBANK_PARAM_SIZE
	.align		4
.L_109:
        /*0048*/ 	.byte	0x03, 0x19
        /*004a*/ 	.short	0x0010


	//----- nvinfo : EIATTR_PARAM_CBANK
	.align		4
        /*004c*/ 	.byte	0x04, 0x0a
        /*004e*/ 	.short	(.L_111 - .L_110)
	.align		4
.L_110:
        /*0050*/ 	.word	index@(.nv.constant0._Z14float_to_colorP6uchar4PKf)
        /*0054*/ 	.short	0x0380
        /*0056*/ 	.short	0x0010


	//----- nvinfo : EIATTR_SW_WAR
	.align		4
.L_111:
        /*0058*/ 	.byte	0x04, 0x36
        /*005a*/ 	.short	(.L_113 - .L_112)
.L_112:
        /*005c*/ 	.word	0x00000008
.L_113:


//--------------------- .nv.info._Z14float_to_colorPhPKf --------------------------
	.section	.nv.info._Z14float_to_colorPhPKf,"",@"SHT_CUDA_INFO"
	.sectionflags	@""
	.align	4


	//----- nvinfo : EIATTR_CUDA_API_VERSION
	.align		4
        /*0000*/ 	.byte	0x04, 0x37
        /*0002*/ 	.short	(.L_115 - .L_114)
.L_114:
        /*0004*/ 	.word	0x00000082


	//----- nvinfo : EIATTR_KPARAM_INFO
	.align		4
.L_115:
        /*0008*/ 	.byte	0x04, 0x17
        /*000a*/ 	.short	(.L_117 - .L_116)
.L_116:
        /*000c*/ 	.word	0x00000000
        /*0010*/ 	.short	0x0001
        /*0012*/ 	.short	0x0008
        /*0014*/ 	.byte	0x00, 0xf0, 0x21, 0x00


	//----- nvinfo : EIATTR_KPARAM_INFO
	.align		4
.L_117:
        /*0018*/ 	.byte	0x04, 0x17
        /*001a*/ 	.short	(.L_119 - .L_118)
.L_118:
        /*001c*/ 	.word	0x00000000
        /*0020*/ 	.short	0x0000
        /*0022*/ 	.short	0x0000
        /*0024*/ 	.byte	0x00, 0xf0, 0x21, 0x00


	//----- nvinfo : EIATTR_SPARSE_MMA_MASK
	.align		4
.L_119:
        /*0028*/ 	.byte	0x03, 0x50
        /*002a*/ 	.short	0x0000


	//----- nvinfo : EIATTR_MAXREG_COUNT
	.align		4
        /*002c*/ 	.byte	0x03, 0x1b
        /*002e*/ 	.short	0x00ff


	//----- nvinfo : EIATTR_MERCURY_ISA_VERSION
	.align		4
        /*0030*/ 	.byte	0x03, 0x5f
        /*0032*/ 	.short	0x0101


	//----- nvinfo : EIATTR_VRC_CTA_INIT_COUNT
	.align		4
        /*0034*/ 	.byte	0x02, 0x4a
	.zero		1
	.zero		1


	//----- nvinfo : EIATTR_EXIT_INSTR_OFFSETS
	.align		4
        /*0038*/ 	.byte	0x04, 0x1c
        /*003a*/ 	.short	(.L_121 - .L_120)


	//   ....[0]....
.L_120:
        /*003c*/ 	.word	0x000009b0


	//----- nvinfo : EIATTR_CRS_STACK_SIZE
	.align		4
.L_121:
        /*0040*/ 	.byte	0x04, 0x1e
        /*0042*/ 	.short	(.L_123 - .L_122)
.L_122:
        /*0044*/ 	.word	0x00000000


	//----- nvinfo : EIATTR_CBANK_PARAM_SIZE
	.align		4
.L_123:
        /*0048*/ 	.byte	0x03, 0x19
        /*004a*/ 	.short	0x0010


	//----- nvinfo : EIATTR_PARAM_CBANK
	.align		4
        /*004c*/ 	.byte	0x04, 0x0a
        /*004e*/ 	.short	(.L_125 - .L_124)
	.align		4
.L_124:
        /*0050*/ 	.word	index@(.nv.constant0._Z14float_to_colorPhPKf)
        /*0054*/ 	.short	0x0380
        /*0056*/ 	.short	0x0010


	//----- nvinfo : EIATTR_SW_WAR
	.align		4
.L_125:
        /*0058*/ 	.byte	0x04, 0x36
        /*005a*/ 	.short	(.L_127 - .L_126)
.L_126:
        /*005c*/ 	.word	0x00000008
.L_127:


//--------------------- .nv.callgraph             --------------------------
	.section	.nv.callgraph,"",@"SHT_CUDA_CALLGRAPH"
	.align	4
	.sectionentsize	8
	.align		4
        /*0000*/ 	.word	0x00000000
	.align		4
        /*0004*/ 	.word	0xffffffff
	.align		4
        /*0008*/ 	.word	0x00000000
	.align		4
        /*000c*/ 	.word	0xfffffffe
	.align		4
        /*0010*/ 	.word	0x00000000
	.align		4
        /*0014*/ 	.word	0xfffffffd
	.align		4
        /*0018*/ 	.word	0x00000000
	.align		4
        /*001c*/ 	.word	0xfffffffc


//--------------------- .text._Z19updateSynapticStatePiS_PfS0_S_S0_ --------------------------
	.section	.text._Z19updateSynapticStatePiS_PfS0_S_S0_,"ax",@progbits
	.align	128
.text._Z19updateSynapticStatePiS_PfS0_S_S0_:
        .type           _Z19updateSynapticStatePiS_PfS0_S_S0_,@function
        .size           _Z19updateSynapticStatePiS_PfS0_S_S0_,(.L_x_38 - _Z19updateSynapticStatePiS_PfS0_S_S0_)
        .other          _Z19updateSynapticStatePiS_PfS0_S_S0_,@"STO_CUDA_ENTRY STV_DEFAULT"
_Z19updateSynapticStatePiS_PfS0_S_S0_:
[----:B------:R-:W-:Y:S08]  /*0000*/  LDC R1, c[0x0][0x37c] ;  /* 0x0000df00ff017b82 */ /* 0x000ff00000000800 */
[----:B------:R-:W0:Y:S01]  /*0010*/  LDC.64 R2, c[0x0][0x380] ;  /* 0x0000e000ff027b82 */ /* 0x000e220000000a00 */
[----:B------:R-:W0:Y:S02]  /*0020*/  LDCU.64 UR6, c[0x0][0x358] ;  /* 0x00006b00ff0677ac */ /* 0x000e240008000a00 */
[----:B0-----:R-:W2:Y:S05]  /*0030*/  LDG.E R3, desc[UR6][R2.64] ;  /* 0x0000000602037981 */ /* 0x001eaa000c1e1900 */
[----:B------:R-:W0:Y:S01]  /*0040*/  S2UR UR4, SR_CTAID.X ;  /* 0x00000000000479c3 */ /* 0x000e220000002500 */
[----:B------:R-:W1:Y:S07]  /*0050*/  S2R R0, SR_TID.X ;  /* 0x0000000000007919 */ /* 0x000e6e0000002100 */
[----:B------:R-:W3:Y:S01]  /*0060*/  LDC R5, c[0x0][0x360] ;  /* 0x0000d800ff057b82 */ /* 0x000ee20000000800 */
[----:B0-----:R-:W-:Y:S01]  /*0070*/  ULOP3.LUT UR4, UR4, 0xffff, URZ, 0xc0, !UPT ;  /* 0x0000ffff04047892 */ /* 0x001fe2000f8ec0ff */
[----:B---3--:R-:W-:-:S02]  /*0080*/  LOP3.LUT R5, R5, 0xffff, RZ, 0xc0, !PT ;  /* 0x0000ffff05057812 */ /* 0x008fc400078ec0ff */
[----:B-1----:R-:W-:-:S05]  /*0090*/  LOP3.LUT R0, R0, 0xffff, RZ, 0xc0, !PT ;  /* 0x0000ffff00007812 */ /* 0x002fca00078ec0ff */
[----:B------:R-:W-:-:S05]  /*00a0*/  IMAD R4, R5, UR4, R0 ;  /* 0x0000000405047c24 */ /* 0x000fca000f8e0200 */
[----:B------:R-:W-:Y:S01]  /*00b0*/  IADD3 R0, PT, PT, R4, 0x1, RZ ;  /* 0x0000000104007810 */ /* 0x000fe20007ffe0ff */
[----:B--2---:R-:W-:-:S04]  /*00c0*/  IMAD R11, R3, R4, RZ ;  /* 0x00000004030b7224 */ /* 0x004fc800078e02ff */
[----:B------:R-:W-:-:S05]  /*00d0*/  IMAD R8, R3, R0, RZ ;  /* 0x0000000003087224 */ /* 0x000fca00078e02ff */
[----:B------:R-:W-:-:S13]  /*00e0*/  ISETP.GT.AND P0, PT, R8, R11, PT ;  /* 0x0000000b0800720c */ /* 0x000fda0003f04270 */
[----:B------:R-:W-:Y:S05]  /*00f0*/  @!P0 EXIT ;  /* 0x000000000000894d */ /* 0x000fea0003800000 */
[----:B------:R-:W0:Y:S01]  /*0100*/  LDC.64 R18, c[0x0][0x388] ;  /* 0x0000e200ff127b82 */ /* 0x000e220000000a00 */
[----:B------:R-:W1:Y:S01]  /*0110*/  LDCU.64 UR4, c[0x0][0x390] ;  /* 0x00007200ff0477ac */ /* 0x000e620008000a00 */
[----:B------:R-:W-:-:S06]  /*0120*/  MOV R10, R8 ;  /* 0x00000008000a7202 */ /* 0x000fcc0000000f00 */
[----:B------:R-:W2:Y:S08]  /*0130*/  LDC.64 R2, c[0x0][0x398] ;  /* 0x0000e600ff027b82 */ /* 0x000eb00000000a00 */
[----:B------:R-:W3:Y:S01]  /*0140*/  LDC.64 R4, c[0x0][0x3a0] ;  /* 0x0000e800ff047b82 */ /* 0x000ee20000000a00 */
[----:B-1----:R-:W-:Y:S01]  /*0150*/  MOV R8, UR4 ;  /* 0x0000000400087c02 */ /* 0x002fe20008000f00 */
[----:B------:R-:W-:-:S06]  /*0160*/  IMAD.U32 R9, RZ, RZ, UR5 ;  /* 0x00000005ff097e24 */ /* 0x000fcc000f8e00ff */
[----:B------:R-:W1:Y:S02]  /*0170*/  LDC.64 R6, c[0x0][0x3a8] ;  /* 0x0000ea00ff067b82 */ /* 0x000e640000000a00 */
.L_x_8:
[----:B0---4-:R-:W4:Y:S01]  /*0180*/  LDG.E R12, desc[UR6][R18.64] ;  /* 0x00000006120c7981 */ /* 0x011f22000c1e1900 */
[----:B------:R-:W-:Y:S01]  /*0190*/  BSSY.RECONVERGENT B0, `(.L_x_0) ;  /* 0x000002b000007945 */ /* 0x000fe20003800200 */
[----:B----4-:R-:W-:-:S13]  /*01a0*/  ISETP.GT.AND P0, PT, R12, R11, PT ;  /* 0x0000000b0c00720c */ /* 0x010fda0003f04270 */
[----:B---3--:R-:W-:Y:S05]  /*01b0*/  @!P0 BRA `(.L_x_1) ;  /* 0x0000000000a08947 */ /* 0x008fea0003800000 */
[----:B------:R-:W-:-:S05]  /*01c0*/  IMAD.WIDE R14, R11, 0x4, R8 ;  /* 0x000000040b0e7825 */ /* 0x000fca00078e0208 */
[----:B------:R-:W4:Y:S01]  /*01d0*/  LDG.E R17, desc[UR6][R14.64] ;  /* 0x000000060e117981 */ /* 0x000f22000c1e1900 */
[----:B------:R-:W-:Y:S01]  /*01e0*/  BSSY.RECONVERGENT B1, `(.L_x_2) ;  /* 0x000000e000017945 */ /* 0x000fe20003800200 */
[----:B----4-:R-:W-:-:S13]  /*01f0*/  FSETP.NEU.FTZ.AND P0, PT, R17, RZ, PT ;  /* 0x000000ff1100720b */ /* 0x010fda0003f1d000 */
[----:B------:R-:W-:Y:S05]  /*0200*/  @!P0 BRA `(.L_x_3) ;  /* 0x0000000000148947 */ /* 0x000fea0003800000 */
[----:B--2---:R-:W-:-:S06]  /*0210*/  IMAD.WIDE R12, R11, 0x4, R2 ;  /* 0x000000040b0c7825 */ /* 0x004fcc00078e0202 */
[----:B------:R-:W2:Y:S02]  /*0220*/  LDG.E R12, desc[UR6][R12.64] ;  /* 0x000000060c0c7981 */ /* 0x000ea4000c1e1900 */
[----:B--2---:R-:W-:-:S05]  /*0230*/  FFMA.FTZ R17, R17, -R12, R17 ;  /* 0x8000000c11117223 */ /* 0x004fca0000010011 */
[----:B------:R0:W-:Y:S01]  /*0240*/  STG.E desc[UR6][R14.64], R17 ;  /* 0x000000110e007986 */ /* 0x0001e2000c101906 */
[----:B------:R-:W-:Y:S05]  /*0250*/  BRA `(.L_x_4) ;  /* 0x0000000000187947 */ /* 0x000fea0003800000 */
.L_x_3:
[----:B------:R-:W0:Y:S01]  /*0260*/  F2F.F64.F32 R12, R17 ;  /* 0x00000011000c7310 */ /* 0x000e220000201800 */
[----:B------:R-:W-:Y:S01]  /*0270*/  UMOV UR4, 0xeb1c432d ;  /* 0xeb1c432d00047882 */ /* 0x000fe20000000000 */
[----:B------:R-:W-:Y:S02]  /*0280*/  UMOV UR5, 0x3f1a36e2 ;  /* 0x3f1a36e200057882 */ /* 0x000fe40000000000 */
[----:B0-----:R-:W-:-:S06]  /*0290*/  DSETP.GEU.AND P0, PT, R12, -UR4, PT ;  /* 0x800000040c007e2a */ /* 0x001fcc000bf0e000 */
[----:B------:R-:W-:-:S14]  /*02a0*/  DSETP.LEU.OR P0, PT, R12, -UR4, P0 ;  /* 0x800000040c007e2a */ /* 0x000fdc000870b400 */
[----:B------:R-:W-:-:S07]  /*02b0*/  @!P0 CS2R R8, SRZ ;  /* 0x0000000000088805 */ /* 0x000fce000001ff00 */
.L_x_4:
[----:B------:R-:W-:Y:S05]  /*02c0*/  BSYNC.RECONVERGENT B1 ;  /* 0x0000000000017941 */ /* 0x000fea0003800200 */
.L_x_2:
[----:B0--3--:R-:W-:-:S05]  /*02d0*/  IMAD.WIDE R14, R11, 0x4, R4 ;  /* 0x000000040b0e7825 */ /* 0x009fca00078e0204 */
[----:B------:R-:W3:Y:S01]  /*02e0*/  LDG.E R10, desc[UR6][R14.64] ;  /* 0x000000060e0a7981 */ /* 0x000ee2000c1e1900 */
[----:B------:R-:W-:Y:S01]  /*02f0*/  BSSY.RECONVERGENT B1, `(.L_x_5) ;  /* 0x0000011000017945 */ /* 0x000fe20003800200 */
[----:B---3--:R-:W-:-:S13]  /*0300*/  ISETP.GT.AND P0, PT, R10, 0x1, PT ;  /* 0x000000010a00780c */ /* 0x008fda0003f04270 */
[----:B------:R-:W-:-:S05]  /*0310*/  @P0 IADD3 R13, PT, PT, R10, -0x1, RZ ;  /* 0xffffffff0a0d0810 */ /* 0x000fca0007ffe0ff */
[----:B------:R0:W-:Y:S01]  /*0320*/  @P0 STG.E desc[UR6][R14.64], R13 ;  /* 0x0000000d0e000986 */ /* 0x0001e2000c101906 */
[----:B------:R-:W-:Y:S05]  /*0330*/  @P0 BRA `(.L_x_6) ;  /* 0x0000000000300947 */ /* 0x000fea0003800000 */
[----:B------:R-:W-:-:S13]  /*0340*/  ISETP.NE.AND P0, PT, R10, 0x1, PT ;  /* 0x000000010a00780c */ /* 0x000fda0003f05270 */
[----:B------:R-:W-:Y:S05]  /*0350*/  @P0 BRA `(.L_x_7) ;  /* 0x0000000000200947 */ /* 0x000fea0003800000 */
[C---:B01----:R-:W-:Y:S01]  /*0360*/  IMAD.WIDE R12, R11.reuse, 0x4, R6 ;  /* 0x000000040b0c7825 */ /* 0x043fe200078e0206 */
[----:B------:R4:W-:Y:S03]  /*0370*/  STG.E desc[UR6][R14.64], RZ ;  /* 0x000000ff0e007986 */ /* 0x0009e6000c101906 */
[----:B------:R-:W-:Y:S02]  /*0380*/  IMAD.WIDE R16, R11, 0x4, R8 ;  /* 0x000000040b107825 */ /* 0x000fe400078e0208 */
[----:B------:R-:W3:Y:S04]  /*0390*/  LDG.E R13, desc[UR6][R12.64] ;  /* 0x000000060c0d7981 */ /* 0x000ee8000c1e1900 */
[----:B------:R-:W3:Y:S02]  /*03a0*/  LDG.E R10, desc[UR6][R16.64] ;  /* 0x00000006100a7981 */ /* 0x000ee4000c1e1900 */
[----:B---3--:R-:W-:-:S05]  /*03b0*/  FADD.FTZ R21, R10, R13 ;  /* 0x0000000d0a157221 */ /* 0x008fca0000010000 */
[----:B------:R4:W-:Y:S01]  /*03c0*/  STG.E desc[UR6][R16.64], R21 ;  /* 0x0000001510007986 */ /* 0x0009e2000c101906 */
[----:B------:R-:W-:Y:S05]  /*03d0*/  BRA `(.L_x_6) ;  /* 0x0000000000087947 */ /* 0x000fea0003800000 */
.L_x_7:
[----:B------:R-:W-:-:S13]  /*03e0*/  ISETP.GE.AND P0, PT, R10, RZ, PT ;  /* 0x000000ff0a00720c */ /* 0x000fda0003f06270 */
[----:B------:R3:W-:Y:S02]  /*03f0*/  @!P0 STG.E desc[UR6][R14.64], RZ ;  /* 0x000000ff0e008986 */ /* 0x0007e4000c101906 */
.L_x_6:
[----:B------:R-:W-:Y:S05]  /*0400*/  BSYNC.RECONVERGENT B1 ;  /* 0x0000000000017941 */ /* 0x000fea0003800200 */
.L_x_5:
[----:B0-----:R-:W0:Y:S02]  /*0410*/  LDC.64 R12, c[0x0][0x380] ;  /* 0x0000e000ff0c7b82 */ /* 0x001e240000000a00 */
[----:B0-----:R-:W5:Y:S02]  /*0420*/  LDG.E R13, desc[UR6][R12.64] ;  /* 0x000000060c0d7981 */ /* 0x001f64000c1e1900 */
[----:B-----5:R-:W-:-:S07]  /*0430*/  IMAD R10, R0, R13, RZ ;  /* 0x0000000d000a7224 */ /* 0x020fce00078e02ff */
.L_x_1:
[----:B------:R-:W-:Y:S05]  /*0440*/  BSYNC.RECONVERGENT B0 ;  /* 0x0000000000007941 */ /* 0x000fea0003800200 */
.L_x_0:
[----:B------:R-:W-:-:S05]  /*0450*/  VIADD R11, R11, 0x1 ;  /* 0x000000010b0b7836 */ /* 0x000fca0000000000 */
[----:B------:R-:W-:-:S13]  /*0460*/  ISETP.GT.AND P0, PT, R10, R11, PT ;  /* 0x0000000b0a00720c */ /* 0x000fda0003f04270 */
[----:B------:R-:W-:Y:S05]  /*0470*/  @P0 BRA `(.L_x_8) ;  /* 0xfffffffc00400947 */ /* 0x000fea000383ffff */
[----:B------:R-:W-:Y:S05]  /*0480*/  EXIT ;  /* 0x000000000000794d */ /* 0x000fea0003800000 */
.L_x_9:
[----:B------:R-:W-:-:S00]  /*0490*/  BRA `(.L_x_9) ;  /* 0xfffffffc00fc7947 */ /* 0x000fc0000383ffff */
[----:B------:R-:W-:-:S00]  /*04a0*/  NOP ;  /* 0x0000000000007918 */ /* 0x000fc00000000000 */
        /* <DEDUP_REMOVED lines=13> */
.L_x_38:


//--------------------- .text._Z17updateNeuronStatePiS_S_S_S_S_PfS0_S0_S0_S0_S0_S0_S0_ --------------------------
	.section	.text._Z17updateNeuronStatePiS_S_S_S_S_PfS0_S0_S0_S0_S0_S0_S0_,"ax",@progbits
	.align	128
.text._Z17updateNeuronStatePiS_S_S_S_S_PfS0_S0_S0_S0_S0_S0_S0_:
        .type           _Z17updateNeuronStatePiS_S_S_S_S_PfS0_S0_S0_S0_S0_S0_S0_,@function
        .size           _Z17updateNeuronStatePiS_S_S_S_S_PfS0_S0_S0_S0_S0_S0_S0_,(.L_x_39 - _Z17updateNeuronStatePiS_S_S_S_S_PfS0_S0_S0_S0_S0_S0_S0_)
        .other          _Z17updateNeuronStatePiS_S_S_S_S_PfS0_S0_S0_S0_S0_S0_S0_,@"STO_CUDA_ENTRY STV_DEFAULT"
_Z17updateNeuronStatePiS_S_S_S_S_PfS0_S0_S0_S0_S0_S0_S0_:
[----:B------:R-:W-:Y:S01]  /*0000*/  LDC R1, c[0x0][0x37c] ;  /* 0x0000df00ff017b82 */ /* 0x000fe20000000800 */
[----:B------:R-:W0:Y:S07]  /*0010*/  S2R R0, SR_TID.X ;  /* 0x0000000000007919 */ /* 0x000e2e0000002100 */
[----:B------:R-:W1:Y:S01]  /*0020*/  S2UR UR4, SR_CTAID.X ;  /* 0x00000000000479c3 */ /* 0x000e620000002500 */
[----:B------:R-:W2:Y:S07]  /*0030*/  LDCU.64 UR6, c[0x0][0x358] ;  /* 0x00006b00ff0677ac */ /* 0x000eae0008000a00 */
[----:B------:R-:W3:Y:S08]  /*0040*/  LDC R9, c[0x0][0x360] ;  /* 0x0000d800ff097b82 */ /* 0x000ef00000000800 */
[----:B------:R-:W4:Y:S08]  /*0050*/  LDC.64 R6, c[0x0][0x388] ;  /* 0x0000e200ff067b82 */ /* 0x000f300000000a00 */
[----:B------:R-:W5:Y:S01]  /*0060*/  LDC.64 R2, c[0x0][0x3c0] ;  /* 0x0000f000ff027b82 */ /* 0x000f620000000a00 */
[----:B-1----:R-:W-:Y:S01]  /*0070*/  ULOP3.LUT UR4, UR4, 0xffff, URZ, 0xc0, !UPT ;  /* 0x0000ffff04047892 */ /* 0x002fe2000f8ec0ff */
[----:B0-----:R-:W-:-:S06]  /*0080*/  LOP3.LUT R0, R0, 0xffff, RZ, 0xc0, !PT ;  /* 0x0000ffff00007812 */ /* 0x001fcc00078ec0ff */
[----:B------:R-:W0:Y:S01]  /*0090*/  LDC.64 R4, c[0x0][0x3b8] ;  /* 0x0000ee00ff047b82 */ /* 0x000e220000000a00 */
[----:B---3--:R-:W-:-:S05]  /*00a0*/  LOP3.LUT R9, R9, 0xffff, RZ, 0xc0, !PT ;  /* 0x0000ffff09097812 */ /* 0x008fca00078ec0ff */
[----:B------:R-:W-:-:S04]  /*00b0*/  IMAD R0, R9, UR4, R0 ;  /* 0x0000000409007c24 */ /* 0x000fc8000f8e0200 */
[----:B----4-:R-:W-:-:S05]  /*00c0*/  IMAD.WIDE R6, R0, 0x4, R6 ;  /* 0x0000000400067825 */ /* 0x010fca00078e0206 */
[----:B--2---:R-:W2:Y:S01]  /*00d0*/  LDG.E R8, desc[UR6][R6.64] ;  /* 0x0000000606087981 */ /* 0x004ea2000c1e1900 */
[----:B-----5:R-:W-:-:S03]  /*00e0*/  IMAD.WIDE R2, R0, 0x4, R2 ;  /* 0x0000000400027825 */ /* 0x020fc600078e0202 */
[----:B------:R-:W2:Y:S04]  /*00f0*/  LDG.E R11, desc[UR6][R6.64+0x4] ;  /* 0x00000406060b7981 */ /* 0x000ea8000c1e1900 */
[----:B------:R-:W3:Y:S01]  /*0100*/  LDG.E R10, desc[UR6][R2.64] ;  /* 0x00000006020a7981 */ /* 0x000ee2000c1e1900 */
[----:B0-----:R-:W-:-:S06]  /*0110*/  IMAD.WIDE R4, R0, 0x4, R4 ;  /* 0x0000000400047825 */ /* 0x001fcc00078e0204 */
[----:B------:R-:W4:Y:S01]  /*0120*/  LDG.E R4, desc[UR6][R4.64] ;  /* 0x0000000604047981 */ /* 0x000f22000c1e1900 */
[----:B------:R-:W-:Y:S01]  /*0130*/  BSSY.RECONVERGENT B0, `(.L_x_10) ;  /* 0x0000017000007945 */ /* 0x000fe20003800200 */
[----:B--2---:R-:W-:Y:S01]  /*0140*/  ISETP.GT.AND P0, PT, R11, R8, PT ;  /* 0x000000080b00720c */ /* 0x004fe20003f04270 */
[----:B---3--:R-:W-:-:S04]  /*0150*/  FADD.FTZ R9, -R10, 50 ;  /* 0x424800000a097421 */ /* 0x008fc80000010100 */
[----:B----4-:R-:W-:-:S08]  /*0160*/  FMUL.FTZ R12, R9, R4 ;  /* 0x00000004090c7220 */ /* 0x010fd00000410000 */
[----:B------:R-:W-:Y:S05]  /*0170*/  @!P0 BRA `(.L_x_11) ;  /* 0x0000000000488947 */ /* 0x000fea0003800000 */
[----:B------:R-:W0:Y:S02]  /*0180*/  LDC.64 R4, c[0x0][0x3b0] ;  /* 0x0000ec00ff047b82 */ /* 0x000e240000000a00 */
[----:B0-----:R-:W-:-:S05]  /*0190*/  IMAD.WIDE R4, R8, 0x4, R4 ;  /* 0x0000000408047825 */ /* 0x001fca00078e0204 */
[----:B------:R-:W-:-:S07]  /*01a0*/  MOV R7, R5 ;  /* 0x0000000500077202 */ /* 0x000fce0000000f00 */
.L_x_14:
[----:B------:R-:W-:-:S05]  /*01b0*/  MOV R5, R7 ;  /* 0x0000000700057202 */ /* 0x000fca0000000f00 */
[----:B------:R0:W2:Y:S01]  /*01c0*/  LDG.E R13, desc[UR6][R4.64] ;  /* 0x00000006040d7981 */ /* 0x0000a2000c1e1900 */
[----:B------:R-:W-:Y:S01]  /*01d0*/  IADD3 R8, PT, PT, R8, 0x1, RZ ;  /* 0x0000000108087810 */ /* 0x000fe20007ffe0ff */
[----:B------:R-:W-:Y:S03]  /*01e0*/  BSSY.RECONVERGENT B1, `(.L_x_12) ;  /* 0x0000009000017945 */ /* 0x000fe60003800200 */
[----:B------:R-:W-:Y:S02]  /*01f0*/  ISETP.NE.AND P1, PT, R11, R8, PT ;  /* 0x000000080b00720c */ /* 0x000fe40003f25270 */
[----:B0-----:R-:W-:Y:S02]  /*0200*/  IADD3 R4, P0, PT, R4, 0x4, RZ ;  /* 0x0000000404047810 */ /* 0x001fe40007f1e0ff */
[----:B--2---:R-:W-:-:S13]  /*0210*/  FSETP.GT.FTZ.AND P2, PT, R13, RZ, PT ;  /* 0x000000ff0d00720b */ /* 0x004fda0003f54000 */
[----:B------:R-:W-:Y:S01]  /*0220*/  @P2 FFMA.FTZ R12, R9, R13, R12 ;  /* 0x0000000d090c2223 */ /* 0x000fe2000001000c */
[----:B------:R-:W-:Y:S06]  /*0230*/  @P2 BRA `(.L_x_13) ;  /* 0x00000000000c2947 */ /* 0x000fec0003800000 */
[----:B------:R-:W-:-:S13]  /*0240*/  FSETP.GEU.FTZ.AND P2, PT, R13, RZ, PT ;  /* 0x000000ff0d00720b */ /* 0x000fda0003f5e000 */
[----:B------:R-:W-:-:S04]  /*0250*/  @!P2 FADD.FTZ R5, -R10, -75 ;  /* 0xc29600000a05a421 */ /* 0x000fc80000010100 */
[----:B------:R-:W-:-:S07]  /*0260*/  @!P2 FFMA.FTZ R12, -R13, R5, R12 ;  /* 0x000000050d0ca223 */ /* 0x000fce000001010c */
.L_x_13:
[----:B------:R-:W-:Y:S05]  /*0270*/  BSYNC.RECONVERGENT B1 ;  /* 0x0000000000017941 */ /* 0x000fea0003800200 */
.L_x_12:
[----:B------:R-:W-:Y:S01]  /*0280*/  IADD3.X R7, PT, PT, RZ, R7, RZ, P0, !PT ;  /* 0x00000007ff077210 */ /* 0x000fe200007fe4ff */
[----:B------:R-:W-:Y:S06]  /*0290*/  @P1 BRA `(.L_x_14) ;  /* 0xfffffffc00c41947 */ /* 0x000fec000383ffff */
.L_x_11:
[----:B------:R-:W-:Y:S05]  /*02a0*/  BSYNC.RECONVERGENT B0 ;  /* 0x0000000000007941 */ /* 0x000fea0003800200 */
.L_x_10:
[----:B------:R-:W0:Y:S08]  /*02b0*/  LDC.64 R4, c[0x0][0x3c8] ;  /* 0x0000f200ff047b82 */ /* 0x000e300000000a00 */
[----:B------:R-:W1:Y:S01]  /*02c0*/  LDC.64 R6, c[0x0][0x3e0] ;  /* 0x0000f800ff067b82 */ /* 0x000e620000000a00 */
[----:B0-----:R-:W-:-:S05]  /*02d0*/  IMAD.WIDE R4, R0, 0x4, R4 ;  /* 0x0000000400047825 */ /* 0x001fca00078e0204 */
[----:B------:R-:W2:Y:S04]  /*02e0*/  LDG.E R16, desc[UR6][R4.64] ;  /* 0x0000000604107981 */ /* 0x000ea8000c1e1900 */
[----:B-1----:R-:W3:Y:S01]  /*02f0*/  LDG.E R20, desc[UR6][R6.64] ;  /* 0x0000000606147981 */ /* 0x002ee2000c1e1900 */
[----:B------:R-:W0:Y:S01]  /*0300*/  F2F.F64.F32 R10, R10 ;  /* 0x0000000a000a7310 */ /* 0x000e220000201800 */
[----:B------:R-:W-:Y:S01]  /*0310*/  HFMA2 R8, -RZ, RZ, 7.6796875, 0.00109386444091796875 ;  /* 0x47ae147bff087431 */ /* 0x000fe200000001ff */
[----:B------:R-:W-:-:S06]  /*0320*/  MOV R9, 0x3fa47ae1 ;  /* 0x3fa47ae100097802 */ /* 0x000fcc0000000f00 */
[C---:B0-----:R-:W-:Y:S01]  /*0330*/  DFMA R14, R10.reuse, R8, 5 ;  /* 0x401400000a0e742b */ /* 0x041fe20000000008 */
[----:B------:R-:W-:Y:S07]  /*0340*/  F2F.F64.F32 R12, R12 ;  /* 0x0000000c000c7310 */ /* 0x000fee0000201800 */
[----:B------:R-:W-:Y:S01]  /*0350*/  DFMA R14, R10, R14, 140 ;  /* 0x406180000a0e742b */ /* 0x000fe2000000000e */
[----:B--2---:R-:W0:Y:S08]  /*0360*/  F2F.F64.F32 R16, R16 ;  /* 0x0000001000107310 */ /* 0x004e300000201800 */
[----:B---3--:R-:W1:Y:S01]  /*0370*/  F2F.F64.F32 R18, R20 ;  /* 0x0000001400127310 */ /* 0x008e620000201800 */
[----:B0-----:R-:W-:-:S02]  /*0380*/  DADD R14, R14, -R16 ;  /* 0x000000000e0e7229 */ /* 0x001fc40000000810 */
[----:B-1----:R-:W-:-:S06]  /*0390*/  DMUL R18, R18, 0.5 ;  /* 0x3fe0000012127828 */ /* 0x002fcc0000000000 */
[----:B------:R-:W-:-:S08]  /*03a0*/  DADD R14, R12, R14 ;  /* 0x000000000c0e7229 */ /* 0x000fd0000000000e */
[----:B------:R-:W-:-:S10]  /*03b0*/  DFMA R14, R14, R18, R10 ;  /* 0x000000120e0e722b */ /* 0x000fd4000000000a */
[----:B------:R-:W0:Y:S02]  /*03c0*/  F2F.F32.F64 R15, R14 ;  /* 0x0000000e000f7310 */ /* 0x000e240000301000 */
[----:B0-----:R0:W-:Y:S04]  /*03d0*/  STG.E desc[UR6][R2.64], R15 ;  /* 0x0000000f02007986 */ /* 0x0011e8000c101906 */
[----:B------:R-:W2:Y:S04]  /*03e0*/  LDG.E R17, desc[UR6][R4.64] ;  /* 0x0000000604117981 */ /* 0x000ea8000c1e1900 */
[----:B------:R-:W3:Y:S01]  /*03f0*/  LDG.E R6, desc[UR6][R6.64] ;  /* 0x0000000606067981 */ /* 0x000ee2000c1e1900 */
[----:B------:R-:W1:Y:S02]  /*0400*/  F2F.F64.F32 R10, R15 ;  /* 0x0000000f000a7310 */ /* 0x000e640000201800 */
[----:B-1----:R-:W-:-:S08]  /*0410*/  DFMA R8, R10, R8, 5 ;  /* 0x401400000a08742b */ /* 0x002fd00000000008 */
[----:B------:R-:W-:Y:S01]  /*0420*/  DFMA R8, R10, R8, 140 ;  /* 0x406180000a08742b */ /* 0x000fe20000000008 */
[----:B--2---:R-:W1:Y:S08]  /*0430*/  F2F.F64.F32 R16, R17 ;  /* 0x0000001100107310 */ /* 0x004e700000201800 */
[----:B---3--:R-:W2:Y:S01]  /*0440*/  F2F.F64.F32 R18, R6 ;  /* 0x0000000600127310 */ /* 0x008ea20000201800 */
[----:B-1----:R-:W-:Y:S01]  /*0450*/  DADD R8, R8, -R16 ;  /* 0x0000000008087229 */ /* 0x002fe20000000810 */
[----:B------:R-:W-:Y:S01]  /*0460*/  UMOV UR4, 0x9999999a ;  /* 0x9999999a00047882 */ /* 0x000fe20000000000 */
[----:B------:R-:W-:Y:S01]  /*0470*/  UMOV UR5, 0x3fc99999 ;  /* 0x3fc9999900057882 */ /* 0x000fe20000000000 */
[----:B------:R-:W1:Y:S01]  /*0480*/  LDC.64 R16, c[0x0][0x380] ;  /* 0x0000e000ff107b82 */ /* 0x000e620000000a00 */
[----:B--2---:R-:W-:-:S04]  /*0490*/  DMUL R18, R18, 0.5 ;  /* 0x3fe0000012127828 */ /* 0x004fc80000000000 */
[----:B------:R-:W-:-:S08]  /*04a0*/  DADD R8, R12, R8 ;  /* 0x000000000c087229 */ /* 0x000fd00000000008 */
[----:B------:R-:W-:Y:S01]  /*04b0*/  DFMA R8, R8, R18, R10 ;  /* 0x000000120808722b */ /* 0x000fe2000000000a */
[----:B------:R-:W2:Y:S05]  /*04c0*/  LDC.64 R10, c[0x0][0x3d0] ;  /* 0x0000f400ff0a7b82 */ /* 0x000eaa0000000a00 */
[----:B------:R-:W3:Y:S02]  /*04d0*/  F2F.F32.F64 R19, R8 ;  /* 0x0000000800137310 */ /* 0x000ee40000301000 */
[----:B---3--:R3:W-:Y:S04]  /*04e0*/  STG.E desc[UR6][R2.64], R19 ;  /* 0x0000001302007986 */ /* 0x0087e8000c101906 */
[----:B------:R-:W4:Y:S01]  /*04f0*/  LDG.E R7, desc[UR6][R4.64] ;  /* 0x0000000604077981 */ /* 0x000f22000c1e1900 */
[----:B--2---:R-:W-:-:S06]  /*0500*/  IMAD.WIDE R10, R0, 0x4, R10 ;  /* 0x00000004000a7825 */ /* 0x004fcc00078e020a */
[----:B------:R-:W2:Y:S01]  /*0510*/  LDG.E R10, desc[UR6][R10.64] ;  /* 0x000000060a0a7981 */ /* 0x000ea2000c1e1900 */
[----:B0-----:R-:W-:Y:S01]  /*0520*/  F2F.F64.F32 R14, R19 ;  /* 0x00000013000e7310 */ /* 0x001fe20000201800 */
[----:B-1----:R-:W-:-:S07]  /*0530*/  IMAD.WIDE R8, R0, 0x4, R16 ;  /* 0x0000000400087825 */ /* 0x002fce00078e0210 */
[----:B----4-:R-:W0:Y:S08]  /*0540*/  F2F.F64.F32 R6, R7 ;  /* 0x0000000700067310 */ /* 0x010e300000201800 */
[----:B--2---:R-:W1:Y:S01]  /*0550*/  F2F.F64.F32 R12, R10 ;  /* 0x0000000a000c7310 */ /* 0x004e620000201800 */
[----:B0-----:R-:W-:-:S08]  /*0560*/  DFMA R14, R14, UR4, -R6 ;  /* 0x000000040e0e7c2b */ /* 0x001fd00008000806 */
[----:B-1----:R-:W-:-:S10]  /*0570*/  DFMA R12, R12, R14, R6 ;  /* 0x0000000e0c0c722b */ /* 0x002fd40000000006 */
[----:B------:R-:W0:Y:S02]  /*0580*/  F2F.F32.F64 R13, R12 ;  /* 0x0000000c000d7310 */ /* 0x000e240000301000 */
[----:B0-----:R3:W-:Y:S04]  /*0590*/  STG.E desc[UR6][R4.64], R13 ;  /* 0x0000000d04007986 */ /* 0x0017e8000c101906 */
[----:B------:R3:W-:Y:S04]  /*05a0*/  STG.E desc[UR6][R8.64], RZ ;  /* 0x000000ff08007986 */ /* 0x0007e8000c101906 */
[----:B------:R-:W2:Y:S02]  /*05b0*/  LDG.E R6, desc[UR6][R2.64] ;  /* 0x0000000602067981 */ /* 0x000ea4000c1e1900 */
[----:B--2---:R-:W0:Y:S02]  /*05c0*/  F2F.F64.F32 R6, R6 ;  /* 0x0000000600067310 */ /* 0x004e240000201800 */
[----:B0-----:R-:W-:-:S14]  /*05d0*/  DSETP.GT.AND P0, PT, R6, 40, PT ;  /* 0x404400000600742a */ /* 0x001fdc0003f04000 */
[----:B---3--:R-:W-:Y:S05]  /*05e0*/  @!P0 EXIT ;  /* 0x000000000000894d */ /* 0x008fea0003800000 */
[----:B------:R-:W0:Y:S01]  /*05f0*/  LDC.64 R10, c[0x0][0x3d8] ;  /* 0x0000f600ff0a7b82 */ /* 0x000e220000000a00 */
[----:B------:R-:W-:-:S05]  /*0600*/  MOV R17, 0xc2820000 ;  /* 0xc282000000117802 */ /* 0x000fca0000000f00 */
[----:B------:R1:W-:Y:S02]  /*0610*/  STG.E desc[UR6][R2.64], R17 ;  /* 0x0000001102007986 */ /* 0x0003e4000c101906 */
[----:B------:R-:W2:Y:S02]  /*0620*/  LDC.64 R6, c[0x0][0x390] ;  /* 0x0000e400ff067b82 */ /* 0x000ea40000000a00 */
[----:B------:R-:W3:Y:S01]  /*0630*/  LDG.E R12, desc[UR6][R4.64] ;  /* 0x00000006040c7981 */ /* 0x000ee2000c1e1900 */
[----:B0-----:R-:W-:-:S06]  /*0640*/  IMAD.WIDE R10, R0, 0x4, R10 ;  /* 0x00000004000a7825 */ /* 0x001fcc00078e020a */
[----:B------:R-:W3:Y:S01]  /*0650*/  LDG.E R11, desc[UR6][R10.64] ;  /* 0x000000060a0b7981 */ /* 0x000ee2000c1e1900 */
[----:B------:R-:W-:Y:S01]  /*0660*/  MOV R19, 0x1 ;  /* 0x0000000100137802 */ /* 0x000fe20000000f00 */
[----:B--2---:R-:W-:-:S04]  /*0670*/  IMAD.WIDE R6, R0, 0x4, R6 ;  /* 0x0000000400067825 */ /* 0x004fc800078e0206 */
[----:B---3--:R-:W-:-:S05]  /*0680*/  FADD.FTZ R13, R12, R11 ;  /* 0x0000000b0c0d7221 */ /* 0x008fca0000010000 */
[----:B------:R1:W-:Y:S04]  /*0690*/  STG.E desc[UR6][R4.64], R13 ;  /* 0x0000000d04007986 */ /* 0x0003e8000c101906 */
[----:B------:R1:W-:Y:S04]  /*06a0*/  STG.E desc[UR6][R8.64], R19 ;  /* 0x0000001308007986 */ /* 0x0003e8000c101906 */
[----:B------:R-:W2:Y:S04]  /*06b0*/  LDG.E R0, desc[UR6][R6.64] ;  /* 0x0000000606007981 */ /* 0x000ea8000c1e1900 */
[----:B------:R-:W2:Y:S02]  /*06c0*/  LDG.E R15, desc[UR6][R6.64+0x4] ;  /* 0x00000406060f7981 */ /* 0x000ea4000c1e1900 */
[----:B--2---:R-:W-:-:S13]  /*06d0*/  ISETP.GT.AND P0, PT, R15, R0, PT ;  /* 0x000000000f00720c */ /* 0x004fda0003f04270 */
[----:B-1----:R-:W-:Y:S05]  /*06e0*/  @!P0 EXIT ;  /* 0x000000000000894d */ /* 0x002fea0003800000 */
[----:B------:R-:W0:Y:S08]  /*06f0*/  LDC.64 R8, c[0x0][0x398] ;  /* 0x0000e600ff087b82 */ /* 0x000e300000000a00 */
[----:B------:R-:W1:Y:S08]  /*0700*/  LDC.64 R4, c[0x0][0x3a0] ;  /* 0x0000e800ff047b82 */ /* 0x000e700000000a00 */
[----:B------:R-:W2:Y:S01]  /*0710*/  LDC.64 R2, c[0x0][0x3a8] ;  /* 0x0000ea00ff027b82 */ /* 0x000ea20000000a00 */
[----:B0-----:R-:W-:-:S03]  /*0720*/  IMAD.WIDE R8, R0, 0x4, R8 ;  /* 0x0000000400087825 */ /* 0x001fc600078e0208 */
[----:B------:R-:W-:Y:S02]  /*0730*/  MOV R12, R8 ;  /* 0x00000008000c7202 */ /* 0x000fe40000000f00 */
[----:B------:R-:W-:-:S07]  /*0740*/  MOV R13, R9 ;  /* 0x00000009000d7202 */ /* 0x000fce0000000f00 */
.L_x_15:
[----:B------:R-:W2:Y:S02]  /*0750*/  LDG.E R11, desc[UR6][R12.64] ;  /* 0x000000060c0b7981 */ /* 0x000ea4000c1e1900 */
[----:B--2---:R-:W-:-:S06]  /*0760*/  IMAD.WIDE R8, R11, 0x4, R2 ;  /* 0x000000040b087825 */ /* 0x004fcc00078e0202 */
[----:B------:R-:W2:Y:S01]  /*0770*/  LDG.E R9, desc[UR6][R8.64] ;  /* 0x0000000608097981 */ /* 0x000ea2000c1e1900 */
[----:B-1----:R-:W-:Y:S01]  /*0780*/  IMAD.WIDE R10, R11, 0x4, R4 ;  /* 0x000000040b0a7825 */ /* 0x002fe200078e0204 */
[----:B------:R-:W-:-:S04]  /*0790*/  IADD3 R0, PT, PT, R0, 0x1, RZ ;  /* 0x0000000100007810 */ /* 0x000fc80007ffe0ff */
[----:B--2---:R0:W-:Y:S04]  /*07a0*/  STG.E desc[UR6][R10.64], R9 ;  /* 0x000000090a007986 */ /* 0x0041e8000c101906 */
[----:B------:R-:W2:Y:S01]  /*07b0*/  LDG.E R15, desc[UR6][R6.64+0x4] ;  /* 0x00000406060f7981 */ /* 0x000ea2000c1e1900 */
[----:B------:R-:W-:-:S04]  /*07c0*/  IADD3 R12, P1, PT, R12, 0x4, RZ ;  /* 0x000000040c0c7810 */ /* 0x000fc80007f3e0ff */
[----:B------:R-:W-:Y:S02]  /*07d0*/  IADD3.X R13, PT, PT, RZ, R13, RZ, P1, !PT ;  /* 0x0000000dff0d7210 */ /* 0x000fe40000ffe4ff */
[----:B--2---:R-:W-:-:S13]  /*07e0*/  ISETP.GT.AND P0, PT, R15, R0, PT ;  /* 0x000000000f00720c */ /* 0x004fda0003f04270 */
[----:B0-----:R-:W-:Y:S05]  /*07f0*/  @P0 BRA `(.L_x_15) ;  /* 0xfffffffc00d40947 */ /* 0x001fea000383ffff */
[----:B------:R-:W-:Y:S05]  /*0800*/  EXIT ;  /* 0x000000000000794d */ /* 0x000fea0003800000 */
.L_x_16:
        /* <DEDUP_REMOVED lines=15> */
.L_x_39:


//--------------------- .text._Z4testPf           --------------------------
	.section	.text._Z4testPf,"ax",@progbits
	.align	128
.text._Z4testPf:
        .type           _Z4testPf,@function
        .size           _Z4testPf,(.L_x_40 - _Z4testPf)
        .other          _Z4testPf,@"STO_CUDA_ENTRY STV_DEFAULT"
_Z4testPf:
[----:B------:R-:W-:Y:S01]  /*0000*/  LDC R1, c[0x0][0x37c] ;  /* 0x0000df00ff017b82 */ /* 0x000fe20000000800 */
[----:B------:R-:W0:Y:S07]  /*0010*/  S2R R0, SR_TID.X ;  /* 0x0000000000007919 */ /* 0x000e2e0000002100 */
[----:B------:R-:W1:Y:S01]  /*0020*/  S2UR UR4, SR_CTAID.X ;  /* 0x00000000000479c3 */ /* 0x000e620000002500 */
[----:B------:R-:W2:Y:S07]  /*0030*/  LDCU.64 UR6, c[0x0][0x358] ;  /* 0x00006b00ff0677ac */ /* 0x000eae0008000a00 */
[----:B------:R-:W3:Y:S08]  /*0040*/  LDC R5, c[0x0][0x360] ;  /* 0x0000d800ff057b82 */ /* 0x000ef00000000800 */
[----:B------:R-:W4:Y:S01]  /*0050*/  LDC.64 R2, c[0x0][0x380] ;  /* 0x0000e000ff027b82 */ /* 0x000f220000000a00 */
[----:B-1----:R-:W-:Y:S01]  /*0060*/  ULOP3.LUT UR4, UR4, 0xffff, URZ, 0xc0, !UPT ;  /* 0x0000ffff04047892 */ /* 0x002fe2000f8ec0ff */
[----:B0-----:R-:W-:-:S02]  /*0070*/  LOP3.LUT R0, R0, 0xffff, RZ, 0xc0, !PT ;  /* 0x0000ffff00007812 */ /* 0x001fc400078ec0ff */
[----:B---3--:R-:W-:-:S05]  /*0080*/  LOP3.LUT R5, R5, 0xffff, RZ, 0xc0, !PT ;  /* 0x0000ffff05057812 */ /* 0x008fca00078ec0ff */
[----:B------:R-:W-:-:S04]  /*0090*/  IMAD R5, R5, UR4, R0 ;  /* 0x0000000405057c24 */ /* 0x000fc8000f8e0200 */
[----:B----4-:R-:W-:-:S05]  /*00a0*/  IMAD.WIDE R2, R5, 0x4, R2 ;  /* 0x0000000405027825 */ /* 0x010fca00078e0202 */
[----:B--2---:R-:W-:Y:S01]  /*00b0*/  STG.E desc[UR6][R2.64], RZ ;  /* 0x000000ff02007986 */ /* 0x004fe2000c101906 */
[----:B------:R-:W-:Y:S05]  /*00c0*/  EXIT ;  /* 0x000000000000794d */ /* 0x000fea0003800000 */
.L_x_17:
        /* <DEDUP_REMOVED lines=11> */
.L_x_40:


//--------------------- .text._Z14float_to_colorP6uchar4PKf --------------------------
	.section	.text._Z14float_to_colorP6uchar4PKf,"ax",@progbits
	.align	128
.text._Z14float_to_colorP6uchar4PKf:
        .type           _Z14float_to_colorP6uchar4PKf,@function
        .size           _Z14float_to_colorP6uchar4PKf,(.L_x_41 - _Z14float_to_colorP6uchar4PKf)
        .other          _Z14float_to_colorP6uchar4PKf,@"STO_CUDA_ENTRY STV_DEFAULT"
_Z14float_to_colorP6uchar4PKf:
[----:B------:R-:W-:Y:S01]  /*0000*/  LDC R1, c[0x0][0x37c] ;  /* 0x0000df00ff017b82 */ /* 0x000fe20000000800 */
[----:B------:R-:W0:Y:S07]  /*0010*/  S2R R4, SR_TID.Y ;  /* 0x0000000000047919 */ /* 0x000e2e0000002200 */
[----:B------:R-:W1:Y:S01]  /*0020*/  S2UR UR5, SR_CTAID.Y ;  /* 0x00000000000579c3 */ /* 0x000e620000002600 */
[----:B------:R-:W2:Y:S01]  /*0030*/  LDCU UR4, c[0x0][0x360] ;  /* 0x00006c00ff0477ac */ /* 0x000ea20008000800 */
[----:B------:R-:W3:Y:S01]  /*0040*/  S2R R0, SR_CTAID.X ;  /* 0x0000000000007919 */ /* 0x000ee20000002500 */
[----:B------:R-:W4:Y:S01]  /*0050*/  LDCU.64 UR8, c[0x0][0x358] ;  /* 0x00006b00ff0877ac */ /* 0x000f220008000a00 */
[----:B------:R-:W5:Y:S04]  /*0060*/  S2R R5, SR_TID.X ;  /* 0x0000000000057919 */ /* 0x000f680000002100 */
[----:B------:R-:W4:Y:S01]  /*0070*/  LDC R7, c[0x0][0x364] ;  /* 0x0000d900ff077b82 */ /* 0x000f220000000800 */
[----:B------:R-:W5:Y:S07]  /*0080*/  LDCU UR6, c[0x0][0x370] ;  /* 0x00006e00ff0677ac */ /* 0x000f6e0008000800 */
[----:B------:R-:W5:Y:S01]  /*0090*/  LDC.64 R2, c[0x0][0x388] ;  /* 0x0000e200ff027b82 */ /* 0x000f620000000a00 */
[----:B--2---:R-:W-:-:S02]  /*00a0*/  ULOP3.LUT UR4, UR4, 0xffff, URZ, 0xc0, !UPT ;  /* 0x0000ffff04047892 */ /* 0x004fc4000f8ec0ff */
[----:B-1----:R-:W-:Y:S01]  /*00b0*/  ULOP3.LUT UR5, UR5, 0xffff, URZ, 0xc0, !UPT ;  /* 0x0000ffff05057892 */ /* 0x002fe2000f8ec0ff */
[----:B0-----:R-:W-:Y:S02]  /*00c0*/  LOP3.LUT R4, R4, 0xffff, RZ, 0xc0, !PT ;  /* 0x0000ffff04047812 */ /* 0x001fe400078ec0ff */
[----:B----4-:R-:W-:Y:S02]  /*00d0*/  LOP3.LUT R7, R7, 0xffff, RZ, 0xc0, !PT ;  /* 0x0000ffff07077812 */ /* 0x010fe400078ec0ff */
[----:B---3--:R-:W-:-:S03]  /*00e0*/  LOP3.LUT R0, R0, 0xffff, RZ, 0xc0, !PT ;  /* 0x0000ffff00007812 */ /* 0x008fc600078ec0ff */
[----:B------:R-:W-:Y:S01]  /*00f0*/  IMAD R4, R7, UR5, R4 ;  /* 0x0000000507047c24 */ /* 0x000fe2000f8e0204 */
[----:B-----5:R-:W-:Y:S01]  /*0100*/  LOP3.LUT R5, R5, 0xffff, RZ, 0xc0, !PT ;  /* 0x0000ffff05057812 */ /* 0x020fe200078ec0ff */
[----:B------:R-:W-:-:S04]  /*0110*/  ULOP3.LUT UR5, UR6, 0xffff, URZ, 0xc0, !UPT ;  /* 0x0000ffff06057892 */ /* 0x000fc8000f8ec0ff */
[----:B------:R-:W-:Y:S02]  /*0120*/  IMAD R5, R0, UR4, R5 ;  /* 0x0000000400057c24 */ /* 0x000fe4000f8e0205 */
[----:B------:R-:W-:-:S04]  /*0130*/  IMAD R0, R4, UR4, RZ ;  /* 0x0000000404007c24 */ /* 0x000fc8000f8e02ff */
[----:B------:R-:W-:-:S04]  /*0140*/  IMAD R0, R0, UR5, R5 ;  /* 0x0000000500007c24 */ /* 0x000fc8000f8e0205 */
[----:B------:R-:W-:-:S06]  /*0150*/  IMAD.WIDE R2, R0, 0x4, R2 ;  /* 0x0000000400027825 */ /* 0x000fcc00078e0202 */
[----:B------:R-:W2:Y:S01]  /*0160*/  LDG.E R2, desc[UR8][R2.64] ;  /* 0x0000000802027981 */ /* 0x000ea2000c1e1900 */
[----:B------:R-:W-:Y:S01]  /*0170*/  BSSY.RECONVERGENT B0, `(.L_x_18) ;  /* 0x0000033000007945 */ /* 0x000fe20003800200 */
[----:B--2---:R-:W-:-:S06]  /*0180*/  FMUL.FTZ R4, R2, 360 ;  /* 0x43b4000002047820 */ /* 0x004fcc0000410000 */
[----:B------:R-:W0:Y:S02]  /*0190*/  F2I.FTZ.TRUNC.NTZ R4, R4 ;  /* 0x0000000400047305 */ /* 0x000e24000021f100 */
[----:B0-----:R-:W-:-:S04]  /*01a0*/  IADD3 R5, PT, PT, R4, 0xb4, RZ ;  /* 0x000000b404057810 */ /* 0x001fc80007ffe0ff */
[----:B------:R-:W-:Y:S02]  /*01b0*/  IABS R7, R5 ;  /* 0x0000000500077213 */ /* 0x000fe40000000000 */
[----:B------:R-:W-:-:S03]  /*01c0*/  ISETP.GE.AND P0, PT, R5, RZ, PT ;  /* 0x000000ff0500720c */ /* 0x000fc60003f06270 */
[----:B------:R-:W-:-:S05]  /*01d0*/  IMAD.HI.U32 R6, R7, 0x6c16c16d, RZ ;  /* 0x6c16c16d07067827 */ /* 0x000fca00078e00ff */
[----:B------:R-:W-:-:S04]  /*01e0*/  IADD3 R7, PT, PT, -R6, R7, RZ ;  /* 0x0000000706077210 */ /* 0x000fc80007ffe1ff */
[----:B------:R-:W-:-:S04]  /*01f0*/  LEA.HI R7, R7, R6, RZ, 0x1f ;  /* 0x0000000607077211 */ /* 0x000fc800078ff8ff */
[----:B------:R-:W-:Y:S01]  /*0200*/  SHF.R.S32.HI R6, RZ, 0x8, R7 ;  /* 0x00000008ff067819 */ /* 0x000fe20000011407 */
[----:B------:R-:W-:-:S03]  /*0210*/  FADD.FTZ R7, R2, 1 ;  /* 0x3f80000002077421 */ /* 0x000fc60000010000 */
[----:B------:R-:W-:Y:S02]  /*0220*/  @!P0 IADD3 R6, PT, PT, -R6, RZ, RZ ;  /* 0x000000ff06068210 */ /* 0x000fe40007ffe1ff */
[----:B------:R-:W-:-:S03]  /*0230*/  PLOP3.LUT P0, PT, PT, PT, PT, 0x80, 0x8 ;  /* 0x000000000008781c */ /* 0x000fc60003f0f070 */
[----:B------:R-:W-:-:S05]  /*0240*/  IMAD R3, R6, -0x168, R5 ;  /* 0xfffffe9806037824 */ /* 0x000fca00078e0205 */
[----:B------:R-:W-:-:S04]  /*0250*/  IADD3 R4, PT, PT, R3, 0x78, RZ ;  /* 0x0000007803047810 */ /* 0x000fc80007ffe0ff */
[----:B------:R-:W-:-:S13]  /*0260*/  ISETP.GT.AND P1, PT, R4, 0x168, PT ;  /* 0x000001680400780c */ /* 0x000fda0003f24270 */
[----:B------:R-:W-:Y:S02]  /*0270*/  @!P1 ISETP.GE.AND P2, PT, R4, RZ, PT ;  /* 0x000000ff0400920c */ /* 0x000fe40003f46270 */
[----:B------:R-:W-:Y:S02]  /*0280*/  @P1 IADD3 R5, PT, PT, R3, -0xf0, RZ ;  /* 0xffffff1003051810 */ /* 0x000fe40007ffe0ff */
[----:B------:R-:W-:-:S13]  /*0290*/  @!P1 PLOP3.LUT P0, PT, P2, PT, PT, 0x80, 0x8 ;  /* 0x000000000008981c */ /* 0x000fda000170f070 */
[----:B------:R-:W-:Y:S02]  /*02a0*/  @!P0 IADD3 R4, PT, PT, R3, 0x1e0, RZ ;  /* 0x000001e003048810 */ /* 0x000fe40007ffe0ff */
[C---:B------:R-:W-:Y:S02]  /*02b0*/  FSETP.GTU.FTZ.AND P0, PT, R2.reuse, 0.5, PT ;  /* 0x3f0000000200780b */ /* 0x040fe40003f1c000 */
[----:B------:R-:W-:Y:S01]  /*02c0*/  @!P1 MOV R5, R4 ;  /* 0x0000000400059202 */ /* 0x000fe20000000f00 */
[----:B------:R-:W-:-:S03]  /*02d0*/  FMUL.FTZ R4, R2, 2 ;  /* 0x4000000002047820 */ /* 0x000fc60000410000 */
[----:B------:R-:W-:-:S07]  /*02e0*/  ISETP.GT.AND P1, PT, R5, 0x3b, PT ;  /* 0x0000003b0500780c */ /* 0x000fce0003f24270 */
[----:B------:R-:W-:-:S06]  /*02f0*/  @P0 FADD.FTZ R4, -R2, R7 ;  /* 0x0000000702040221 */ /* 0x000fcc0000010100 */
[----:B------:R-:W-:Y:S05]  /*0300*/  @P1 BRA `(.L_x_19) ;  /* 0x0000000000241947 */ /* 0x000fea0003800000 */
[----:B------:R-:W-:Y:S01]  /*0310*/  FADD.FTZ R7, R2, R2 ;  /* 0x0000000202077221 */ /* 0x000fe20000010000 */
[----:B------:R-:W-:-:S03]  /*0320*/  I2FP.F32.S32 R5, R5 ;  /* 0x0000000500057245 */ /* 0x000fc60000201400 */
[----:B------:R-:W-:-:S04]  /*0330*/  FADD.FTZ R7, -R4, R7 ;  /* 0x0000000704077221 */ /* 0x000fc80000010100 */
[----:B------:R-:W-:-:S04]  /*0340*/  FADD.FTZ R6, R4, -R7 ;  /* 0x8000000704067221 */ /* 0x000fc80000010000 */
[----:B------:R-:W-:-:S04]  /*0350*/  FMUL.FTZ R6, R5, R6 ;  /* 0x0000000605067220 */ /* 0x000fc80000410000 */
[----:B------:R-:W-:-:S04]  /*0360*/  FFMA.FTZ R6, R6, 0.016666667535901069641, R7 ;  /* 0x3c88888906067823 */ /* 0x000fc80000010007 */
[----:B------:R-:W-:-:S04]  /*0370*/  FMUL.FTZ R6, R6, 255 ;  /* 0x437f000006067820 */ /* 0x000fc80000410000 */
[----:B------:R4:W0:Y:S01]  /*0380*/  F2I.FTZ.U32.TRUNC.NTZ R9, R6 ;  /* 0x0000000600097305 */ /* 0x000822000021f000 */
[----:B------:R-:W-:Y:S05]  /*0390*/  BRA `(.L_x_20) ;  /* 0x0000000000407947 */ /* 0x000fea0003800000 */
.L_x_19:
[----:B------:R-:W-:-:S13]  /*03a0*/  ISETP.GT.AND P0, PT, R5, 0xb3, PT ;  /* 0x000000b30500780c */ /* 0x000fda0003f04270 */
[----:B------:R-:W-:-:S06]  /*03b0*/  @!P0 FMUL.FTZ R9, R4, 255 ;  /* 0x437f000004098820 */ /* 0x000fcc0000410000 */
[----:B------:R-:W0:Y:S01]  /*03c0*/  @!P0 F2I.FTZ.U32.TRUNC.NTZ R9, R9 ;  /* 0x0000000900098305 */ /* 0x000e22000021f000 */
[----:B------:R-:W-:Y:S05]  /*03d0*/  @!P0 BRA `(.L_x_20) ;  /* 0x0000000000308947 */ /* 0x000fea0003800000 */
[----:B------:R-:W-:Y:S01]  /*03e0*/  ISETP.GT.AND P0, PT, R5, 0xef, PT ;  /* 0x000000ef0500780c */ /* 0x000fe20003f04270 */
[----:B------:R-:W-:-:S04]  /*03f0*/  FADD.FTZ R7, R2, R2 ;  /* 0x0000000202077221 */ /* 0x000fc80000010000 */
[----:B------:R-:W-:-:S08]  /*0400*/  FADD.FTZ R6, -R4, R7 ;  /* 0x0000000704067221 */ /* 0x000fd00000010100 */
[----:B------:R-:W-:Y:S01]  /*0410*/  @!P0 IADD3 R5, PT, PT, -R5, 0xf0, RZ ;  /* 0x000000f005058810 */ /* 0x000fe20007ffe1ff */
[----:B------:R-:W-:-:S03]  /*0420*/  @!P0 FADD.FTZ R8, R4, -R6 ;  /* 0x8000000604088221 */ /* 0x000fc60000010000 */
[----:B------:R-:W-:-:S05]  /*0430*/  @!P0 I2FP.F32.S32 R5, R5 ;  /* 0x0000000500058245 */ /* 0x000fca0000201400 */
[----:B------:R-:W-:-:S04]  /*0440*/  @!P0 FMUL.FTZ R5, R8, R5 ;  /* 0x0000000508058220 */ /* 0x000fc80000410000 */
[----:B------:R-:W-:Y:S01]  /*0450*/  @!P0 FFMA.FTZ R5, R5, 0.016666667535901069641, R6 ;  /* 0x3c88888905058823 */ /* 0x000fe20000010006 */
[----:B------:R-:W-:-:S03]  /*0460*/  @P0 FMUL.FTZ R6, R6, 255 ;  /* 0x437f000006060820 */ /* 0x000fc60000410000 */
[----:B------:R-:W-:-:S04]  /*0470*/  @!P0 FMUL.FTZ R5, R5, 255 ;  /* 0x437f000005058820 */ /* 0x000fc80000410000 */
[----:B0-----:R1:W2:Y:S08]  /*0480*/  @!P0 F2I.FTZ.U32.TRUNC.NTZ R9, R5 ;  /* 0x0000000500098305 */ /* 0x0012b0000021f000 */
[----:B------:R1:W3:Y:S02]  /*0490*/  @P0 F2I.FTZ.U32.TRUNC.NTZ R9, R6 ;  /* 0x0000000600090305 */ /* 0x0002e4000021f000 */
.L_x_20:
[----:B------:R-:W-:Y:S05]  /*04a0*/  BSYNC.RECONVERGENT B0 ;  /* 0x0000000000007941 */ /* 0x000fea0003800200 */
.L_x_18:
[----:B-1--4-:R-:W1:Y:S01]  /*04b0*/  LDC.64 R6, c[0x0][0x380] ;  /* 0x0000e000ff067b82 */ /* 0x012e620000000a00 */
[----:B------:R-:W-:Y:S01]  /*04c0*/  ISETP.GT.AND P0, PT, R3, 0x168, PT ;  /* 0x000001680300780c */ /* 0x000fe20003f04270 */
[----:B------:R-:W-:-:S12]  /*04d0*/  BSSY.RECONVERGENT B0, `(.L_x_21) ;  /* 0x0000022000007945 */ /* 0x000fd80003800200 */
[C---:B------:R-:W-:Y:S02]  /*04e0*/  @!P0 ISETP.GE.AND P1, PT, R3.reuse, RZ, PT ;  /* 0x000000ff0300820c */ /* 0x040fe40003f26270 */
[C---:B------:R-:W-:Y:S01]  /*04f0*/  @!P0 IADD3 R8, PT, PT, R3.reuse, 0x168, RZ ;  /* 0x0000016803088810 */ /* 0x040fe20007ffe0ff */
[----:B-1----:R-:W-:Y:S01]  /*0500*/  IMAD.WIDE R6, R0, 0x4, R6 ;  /* 0x0000000400067825 */ /* 0x002fe200078e0206 */
[----:B------:R-:W-:Y:S02]  /*0510*/  @P0 IADD3 R0, PT, PT, R3, -0x168, RZ ;  /* 0xfffffe9803000810 */ /* 0x000fe40007ffe0ff */
[----:B------:R-:W-:Y:S02]  /*0520*/  @!P0 SEL R0, R8, R3, !P1 ;  /* 0x0000000308008207 */ /* 0x000fe40004800000 */
[----:B0-23--:R0:W-:Y:S02]  /*0530*/  STG.E.U8 desc[UR8][R6.64], R9 ;  /* 0x0000000906007986 */ /* 0x00d1e4000c101108 */
[----:B------:R-:W-:-:S13]  /*0540*/  ISETP.GT.AND P0, PT, R0, 0x3b, PT ;  /* 0x0000003b0000780c */ /* 0x000fda0003f04270 */
[----:B0-----:R-:W-:Y:S05]  /*0550*/  @P0 BRA `(.L_x_22) ;  /* 0x0000000000240947 */ /* 0x001fea0003800000 */
[----:B------:R-:W-:Y:S01]  /*0560*/  FADD.FTZ R5, R2, R2 ;  /* 0x0000000202057221 */ /* 0x000fe20000010000 */
[----:B------:R-:W-:-:S03]  /*0570*/  I2FP.F32.S32 R0, R0 ;  /* 0x0000000000007245 */ /* 0x000fc60000201400 */
[----:B------:R-:W-:-:S04]  /*0580*/  FADD.FTZ R5, -R4, R5 ;  /* 0x0000000504057221 */ /* 0x000fc80000010100 */
[----:B------:R-:W-:-:S04]  /*0590*/  FADD.FTZ R9, R4, -R5 ;  /* 0x8000000504097221 */ /* 0x000fc80000010000 */
[----:B------:R-:W-:-:S04]  /*05a0*/  FMUL.FTZ R0, R9, R0 ;  /* 0x0000000009007220 */ /* 0x000fc80000410000 */
[----:B------:R-:W-:-:S04]  /*05b0*/  FFMA.FTZ R0, R0, 0.016666667535901069641, R5 ;  /* 0x3c88888900007823 */ /* 0x000fc80000010005 */
[----:B------:R-:W-:-:S04]  /*05c0*/  FMUL.FTZ R0, R0, 255 ;  /* 0x437f000000007820 */ /* 0x000fc80000410000 */
[----:B------:R0:W1:Y:S01]  /*05d0*/  F2I.FTZ.U32.TRUNC.NTZ R5, R0 ;  /* 0x0000000000057305 */ /* 0x000062000021f000 */
[----:B------:R-:W-:Y:S05]  /*05e0*/  BRA `(.L_x_23) ;  /* 0x0000000000407947 */ /* 0x000fea0003800000 */
.L_x_22:
[----:B------:R-:W-:-:S13]  /*05f0*/  ISETP.GT.AND P0, PT, R0, 0xb3, PT ;  /* 0x000000b30000780c */ /* 0x000fda0003f04270 */
[----:B------:R-:W-:-:S06]  /*0600*/  @!P0 FMUL.FTZ R5, R4, 255 ;  /* 0x437f000004058820 */ /* 0x000fcc0000410000 */
[----:B------:R-:W2:Y:S01]  /*0610*/  @!P0 F2I.FTZ.U32.TRUNC.NTZ R5, R5 ;  /* 0x0000000500058305 */ /* 0x000ea2000021f000 */
[----:B------:R-:W-:Y:S05]  /*0620*/  @!P0 BRA `(.L_x_23) ;  /* 0x0000000000308947 */ /* 0x000fea0003800000 */
[----:B------:R-:W-:Y:S01]  /*0630*/  ISETP.GT.AND P0, PT, R0, 0xef, PT ;  /* 0x000000ef0000780c */ /* 0x000fe20003f04270 */
[----:B--2---:R-:W-:-:S04]  /*0640*/  FADD.FTZ R5, R2, R2 ;  /* 0x0000000202057221 */ /* 0x004fc80000010000 */
        /* <DEDUP_REMOVED lines=8> */
[----:B------:R3:W4:Y:S08]  /*06d0*/  @!P0 F2I.FTZ.U32.TRUNC.NTZ R5, R0 ;  /* 0x0000000000058305 */ /* 0x000730000021f000 */
[----:B------:R3:W0:Y:S02]  /*06e0*/  @P0 F2I.FTZ.U32.TRUNC.NTZ R5, R9 ;  /* 0x0000000900050305 */ /* 0x000624000021f000 */
.L_x_23:
[----:B------:R-:W-:Y:S05]  /*06f0*/  BSYNC.RECONVERGENT B0 ;  /* 0x0000000000007941 */ /* 0x000fea0003800200 */
.L_x_21:
[----:B0--3--:R-:W-:Y:S01]  /*0700*/  IADD3 R0, PT, PT, R3, -0x78, RZ ;  /* 0xffffff8803007810 */ /* 0x009fe20007ffe0ff */
[----:B-12-4-:R0:W-:Y:S01]  /*0710*/  STG.E.U8 desc[UR8][R6.64+0x1], R5 ;  /* 0x0000010506007986 */ /* 0x0161e2000c101108 */
[----:B------:R-:W-:Y:S01]  /*0720*/  PLOP3.LUT P0, PT, PT, PT, PT, 0x80, 0x8 ;  /* 0x000000000008781c */ /* 0x000fe20003f0f070 */
[----:B------:R-:W-:Y:S01]  /*0730*/  BSSY.RECONVERGENT B0, `(.L_x_24) ;  /* 0x0000022000007945 */ /* 0x000fe20003800200 */
[----:B------:R-:W-:-:S13]  /*0740*/  ISETP.GT.AND P1, PT, R0, 0x168, PT ;  /* 0x000001680000780c */ /* 0x000fda0003f24270 */
[----:B------:R-:W-:Y:S02]  /*0750*/  @!P1 ISETP.GE.AND P2, PT, R0, RZ, PT ;  /* 0x000000ff0000920c */ /* 0x000fe40003f46270 */
[----:B------:R-:W-:Y:S02]  /*0760*/  @P1 IADD3 R8, PT, PT, R3, -0x1e0, RZ ;  /* 0xfffffe2003081810 */ /* 0x000fe40007ffe0ff */
[----:B------:R-:W-:-:S13]  /*0770*/  @!P1 PLOP3.LUT P0, PT, P2, PT, PT, 0x80, 0x8 ;  /* 0x000000000008981c */ /* 0x000fda000170f070 */
[----:B------:R-:W-:-:S04]  /*0780*/  @!P0 IADD3 R0, PT, PT, R3, 0xf0, RZ ;  /* 0x000000f003008810 */ /* 0x000fc80007ffe0ff */
[----:B------:R-:W-:-:S04]  /*0790*/  @!P1 MOV R8, R0 ;  /* 0x0000000000089202 */ /* 0x000fc80000000f00 */
        /* <DEDUP_REMOVED lines=11> */
.L_x_25:
[----:B------:R-:W-:-:S13]  /*0850*/  ISETP.GT.AND P0, PT, R8, 0xb3, PT ;  /* 0x000000b30800780c */ /* 0x000fda0003f04270 */
[----:B------:R-:W-:-:S06]  /*0860*/  @!P0 FMUL.FTZ R0, R4, 255 ;  /* 0x437f000004008820 */ /* 0x000fcc0000410000 */
[----:B------:R-:W2:Y:S01]  /*0870*/  @!P0 F2I.FTZ.U32.TRUNC.NTZ R0, R0 ;  /* 0x0000000000008305 */ /* 0x000ea2000021f000 */
        /* <DEDUP_REMOVED lines=11> */
[----:B--2---:R3:W4:Y:S08]  /*0930*/  @!P0 F2I.FTZ.U32.TRUNC.NTZ R0, R8 ;  /* 0x0000000800008305 */ /* 0x004730000021f000 */
[----:B------:R3:W0:Y:S02]  /*0940*/  @P0 F2I.FTZ.U32.TRUNC.NTZ R0, R3 ;  /* 0x0000000300000305 */ /* 0x000624000021f000 */
.L_x_26:
[----:B------:R-:W-:Y:S05]  /*0950*/  BSYNC.RECONVERGENT B0 ;  /* 0x0000000000007941 */ /* 0x000fea0003800200 */
.L_x_24:
[----:B---3--:R-:W-:-:S05]  /*0960*/  HFMA2 R3, -RZ, RZ, 0, 1.5199184417724609375e-05 ;  /* 0x000000ffff037431 */ /* 0x008fca00000001ff */
[----:B012-4-:R-:W-:-:S05]  /*0970*/  PRMT R3, R3, 0x7604, R0 ;  /* 0x0000760403037816 */ /* 0x017fca0000000000 */
[----:B------:R-:W-:Y:S01]  /*0980*/  STG.E.U16 desc[UR8][R6.64+0x2], R3 ;  /* 0x0000020306007986 */ /* 0x000fe2000c101508 */
[----:B------:R-:W-:Y:S05]  /*0990*/  EXIT ;  /* 0x000000000000794d */ /* 0x000fea0003800000 */
.L_x_27:
        /* <DEDUP_REMOVED lines=14> */
.L_x_41:


//--------------------- .text._Z14float_to_colorPhPKf --------------------------
	.section	.text._Z14float_to_colorPhPKf,"ax",@progbits
	.align	128
.text._Z14float_to_colorPhPKf:
        .type           _Z14float_to_colorPhPKf,@function
        .size           _Z14float_to_colorPhPKf,(.L_x_42 - _Z14float_to_colorPhPKf)
        .other          _Z14float_to_colorPhPKf,@"STO_CUDA_ENTRY STV_DEFAULT"
_Z14float_to_colorPhPKf:
        /* <DEDUP_REMOVED lines=58> */
.L_x_29:
        /* <DEDUP_REMOVED lines=16> */
.L_x_30:
[----:B------:R-:W-:Y:S05]  /*04a0*/  BSYNC.RECONVERGENT B0 ;  /* 0x0000000000007941 */ /* 0x000fea0003800200 */
.L_x_28:
[----:B------:R-:W1:Y:S01]  /*04b0*/  LDCU.64 UR4, c[0x0][0x380] ;  /* 0x00007000ff0477ac */ /* 0x000e620008000a00 */
[----:B------:R-:W-:Y:S01]  /*04c0*/  ISETP.GT.AND P0, PT, R3, 0x168, PT ;  /* 0x000001680300780c */ /* 0x000fe20003f04270 */
[----:B------:R-:W-:Y:S01]  /*04d0*/  BSSY.RECONVERGENT B0, `(.L_x_31) ;  /* 0x0000024000007945 */ /* 0x000fe20003800200 */
[----:B------:R-:W-:-:S11]  /*04e0*/  SHF.L.U32 R0, R0, 0x2, RZ ;  /* 0x0000000200007819 */ /* 0x000fd600000006ff */
[----:B------:R-:W-:Y:S02]  /*04f0*/  @!P0 IADD3 R8, PT, PT, R3, 0x168, RZ ;  /* 0x0000016803088810 */ /* 0x000fe40007ffe0ff */
[----:B-1--4-:R-:W-:-:S04]  /*0500*/  IADD3 R6, P1, PT, R0, UR4, RZ ;  /* 0x0000000400067c10 */ /* 0x012fc8000ff3e0ff */
[----:B------:R-:W-:Y:S02]  /*0510*/  LEA.HI.X.SX32 R7, R0, UR5, 0x1, P1 ;  /* 0x0000000500077c11 */ /* 0x000fe400088f0eff */
[C---:B------:R-:W-:Y:S02]  /*0520*/  @!P0 ISETP.GE.AND P1, PT, R3.reuse, RZ, PT ;  /* 0x000000ff0300820c */ /* 0x040fe40003f26270 */
[----:B------:R-:W-:Y:S01]  /*0530*/  @P0 IADD3 R0, PT, PT, R3, -0x168, RZ ;  /* 0xfffffe9803000810 */ /* 0x000fe20007ffe0ff */
[----:B0-23--:R0:W-:Y:S01]  /*0540*/  STG.E.U8 desc[UR8][R6.64], R9 ;  /* 0x0000000906007986 */ /* 0x00d1e2000c101108 */
[----:B------:R-:W-:-:S04]  /*0550*/  @!P0 SEL R0, R8, R3, !P1 ;  /* 0x0000000308008207 */ /* 0x000fc80004800000 */
        /* <DEDUP_REMOVED lines=11> */
.L_x_32:
        /* <DEDUP_REMOVED lines=16> */
.L_x_33:
[----:B------:R-:W-:Y:S05]  /*0710*/  BSYNC.RECONVERGENT B0 ;  /* 0x0000000000007941 */ /* 0x000fea0003800200 */
.L_x_31:
        /* <DEDUP_REMOVED lines=21> */
.L_x_35:
        /* <DEDUP_REMOVED lines=16> */
.L_x_36:
[----:B------:R-:W-:Y:S05]  /*0970*/  BSYNC.RECONVERGENT B0 ;  /* 0x0000000000007941 */ /* 0x000fea0003800200 */
.L_x_34:
[----:B------:R-:W-:Y:S01]  /*0980*/  HFMA2 R0, -RZ, RZ, 0, 1.5199184417724609375e-05 ;  /* 0x000000ffff007431 */ /* 0x000fe200000001ff */
[----:B012-4-:R-:W-:Y:S04]  /*0990*/  STG.E.U8 desc[UR8][R6.64+0x2], R3 ;  /* 0x0000020306007986 */ /* 0x017fe8000c101108 */
[----:B------:R-:W-:Y:S01]  /*09a0*/  STG.E.U8 desc[UR8][R6.64+0x3], R0 ;  /* 0x0000030006007986 */ /* 0x000fe2000c101108 */
[----:B------:R-:W-:Y:S05]  /*09b0*/  EXIT ;  /* 0x000000000000794d */ /* 0x000fea0003800000 */
.L_x_37:
        /* <DEDUP_REMOVED lines=12> */
.L_x_42:


//--------------------- .nv.shared.reserved.0     --------------------------
	.section	.nv.shared.reserved.0,"aw",@nobits
	.weak		__nv_reservedSMEM_offset_0_alias
	.size		__nv_reservedSMEM_offset_0_alias, 0, 64
	.other		__nv_reservedSMEM_offset_0_alias,@"STO_CUDA_RESERVED_SHARED STV_DEFAULT"
__nv_reservedSMEM_offset_0_alias:
	.zero		0
	.zero		64


//--------------------- .nv.constant0._Z19updateSynapticStatePiS_PfS0_S_S0_ --------------------------
	.section	.nv.constant0._Z19updateSynapticStatePiS_PfS0_S_S0_,"a",@progbits
	.sectionflags	@""
	.align	4
.nv.constant0._Z19updateSynapticStatePiS_PfS0_S_S0_:
	.zero		944


//--------------------- .nv.constant0._Z17updateNeuronStatePiS_S_S_S_S_PfS0_S0_S0_S0_S0_S0_S0_ --------------------------
	.section	.nv.constant0._Z17updateNeuronStatePiS_S_S_S_S_PfS0_S0_S0_S0_S0_S0_S0_,"a",@progbits
	.sectionflags	@""
	.align	4
.nv.constant0._Z17updateNeuronStatePiS_S_S_S_S_PfS0_S0_S0_S0_S0_S0_S0_:
	.zero		1008


//--------------------- .nv.constant0._Z4testPf   --------------------------
	.section	.nv.constant0._Z4testPf,"a",@progbits
	.sectionflags	@""
	.align	4
.nv.constant0._Z4testPf:
	.zero		904


//--------------------- .nv.constant0._Z14float_to_colorP6uchar4PKf --------------------------
	.section	.nv.constant0._Z14float_to_colorP6uchar4PKf,"a",@progbits
	.sectionflags	@""
	.align	4
.nv.constant0._Z14float_to_colorP6uchar4PKf:
	.zero		912


//--------------------- .nv.constant0._Z14float_to_colorPhPKf --------------------------
	.section	.nv.constant0._Z14float_to_colorPhPKf,"a",@progbits
	.sectionflags	@""
	.align	4
.nv.constant0._Z14float_to_colorPhPKf:
	.zero		912


//--------------------- SYMBOLS --------------------------

	.type		.nv.reservedSmem.offset0,@object
	.size		.nv.reservedSmem.offset0,0x4
